//
// Generated by NVIDIA NVVM Compiler
//
// Compiler Build ID: CL-36424714
// Cuda compilation tools, release 13.0, V13.0.88
// Based on NVVM 20.0.0
//

.version 9.0
.target sm_100
.address_size 64

	// .globl	_Z14init_matrix_v2Pfiyff
.global .align 4 .b8 precalc_xorwow_matrix[102400];
.global .align 4 .b8 precalc_xorwow_offset_matrix[102400];
.global .align 4 .b8 mrg32k3aM1[2304];
.global .align 4 .b8 mrg32k3aM2[2304];
.global .align 4 .b8 mrg32k3aM1SubSeq[2016];
.global .align 4 .b8 mrg32k3aM2SubSeq[2016];
.global .align 4 .b8 mrg32k3aM1Seq[2304];
.global .align 4 .b8 mrg32k3aM2Seq[2304];
.const .align 8 .b8 __cr_lgamma_table[72];

.visible .entry _Z14init_matrix_v2Pfiyff(
	.param .u64 .ptr .align 1 _Z14init_matrix_v2Pfiyff_param_0,
	.param .u32 _Z14init_matrix_v2Pfiyff_param_1,
	.param .u64 _Z14init_matrix_v2Pfiyff_param_2,
	.param .f32 _Z14init_matrix_v2Pfiyff_param_3,
	.param .f32 _Z14init_matrix_v2Pfiyff_param_4
)
{
	.reg .pred 	%p<3>;
	.reg .b32 	%r<23>;
	.reg .b32 	%f<8>;
	.reg .b64 	%rd<10>;

	ld.param.u64 	%rd3, [_Z14init_matrix_v2Pfiyff_param_0];
	ld.param.u32 	%r2, [_Z14init_matrix_v2Pfiyff_param_1];
	ld.param.u64 	%rd2, [_Z14init_matrix_v2Pfiyff_param_2];
	ld.param.f32 	%f1, [_Z14init_matrix_v2Pfiyff_param_3];
	ld.param.f32 	%f2, [_Z14init_matrix_v2Pfiyff_param_4];
	cvta.to.global.u64 	%rd1, %rd3;
	mov.u32 	%r3, %ctaid.x;
	mov.u32 	%r4, %ntid.x;
	mov.u32 	%r5, %tid.x;
	mad.lo.s32 	%r1, %r3, %r4, %r5;
	setp.ge.s32 	%p1, %r1, %r2;
	@%p1 bra 	$L__BB0_4;
	abs.f32 	%f3, %f2;
	setp.leu.f32 	%p2, %f3, 0f3089705F;
	@%p2 bra 	$L__BB0_3;
	mul.wide.s32 	%rd8, %r1, 4;
	add.s64 	%rd9, %rd1, %rd8;
	st.global.f32 	[%rd9], %f2;
	bra.uni 	$L__BB0_4;
$L__BB0_3:
	cvt.s64.s32 	%rd4, %r1;
	add.s64 	%rd5, %rd2, %rd4;
	cvt.u32.u64 	%r6, %rd5;
	xor.b32  	%r7, %r6, -1429050551;
	mul.lo.s32 	%r8, %r7, 1099087573;
	{ .reg .b32 tmp; mov.b64 {tmp, %r9}, %rd5; }
	xor.b32  	%r10, %r9, -136515619;
	add.s32 	%r11, %r8, 123456789;
	add.s32 	%r12, %r8, 5783321;
	shr.u32 	%r13, %r11, 2;
	xor.b32  	%r14, %r13, %r11;
	shl.b32 	%r15, %r12, 4;
	shl.b32 	%r16, %r14, 1;
	xor.b32  	%r17, %r15, %r16;
	xor.b32  	%r18, %r17, %r12;
	xor.b32  	%r19, %r18, %r14;
	mad.lo.s32 	%r20, %r10, -1703105765, %r8;
	add.s32 	%r21, %r20, %r19;
	add.s32 	%r22, %r21, 6977678;
	cvt.rn.f32.u32 	%f4, %r22;
	fma.rn.f32 	%f5, %f4, 0f2F800000, 0f2F000000;
	add.f32 	%f6, %f5, 0fBF000000;
	mul.f32 	%f7, %f1, %f6;
	mul.wide.s32 	%rd6, %r1, 4;
	add.s64 	%rd7, %rd1, %rd6;
	st.global.f32 	[%rd7], %f7;
$L__BB0_4:
	ret;

}
	// .globl	_Z32deform_conv2d_forward_exaplainedPKfS0_S0_Pfiiiiii
.visible .entry _Z32deform_conv2d_forward_exaplainedPKfS0_S0_Pfiiiiii(
	.param .u64 .ptr .align 1 _Z32deform_conv2d_forward_exaplainedPKfS0_S0_Pfiiiiii_param_0,
	.param .u64 .ptr .align 1 _Z32deform_conv2d_forward_exaplainedPKfS0_S0_Pfiiiiii_param_1,
	.param .u64 .ptr .align 1 _Z32deform_conv2d_forward_exaplainedPKfS0_S0_Pfiiiiii_param_2,
	.param .u64 .ptr .align 1 _Z32deform_conv2d_forward_exaplainedPKfS0_S0_Pfiiiiii_param_3,
	.param .u32 _Z32deform_conv2d_forward_exaplainedPKfS0_S0_Pfiiiiii_param_4,
	.param .u32 _Z32deform_conv2d_forward_exaplainedPKfS0_S0_Pfiiiiii_param_5,
	.param .u32 _Z32deform_conv2d_forward_exaplainedPKfS0_S0_Pfiiiiii_param_6,
	.param .u32 _Z32deform_conv2d_forward_exaplainedPKfS0_S0_Pfiiiiii_param_7,
	.param .u32 _Z32deform_conv2d_forward_exaplainedPKfS0_S0_Pfiiiiii_param_8,
	.param .u32 _Z32deform_conv2d_forward_exaplainedPKfS0_S0_Pfiiiiii_param_9
)
{
	.reg .pred 	%p<69>;
	.reg .b32 	%r<86>;
	.reg .b32 	%f<140>;
	.reg .b64 	%rd<68>;

	ld.param.u64 	%rd9, [_Z32deform_conv2d_forward_exaplainedPKfS0_S0_Pfiiiiii_param_0];
	ld.param.u64 	%rd10, [_Z32deform_conv2d_forward_exaplainedPKfS0_S0_Pfiiiiii_param_1];
	ld.param.u64 	%rd11, [_Z32deform_conv2d_forward_exaplainedPKfS0_S0_Pfiiiiii_param_2];
	ld.param.u32 	%r33, [_Z32deform_conv2d_forward_exaplainedPKfS0_S0_Pfiiiiii_param_4];
	ld.param.u32 	%r34, [_Z32deform_conv2d_forward_exaplainedPKfS0_S0_Pfiiiiii_param_5];
	ld.param.u32 	%r38, [_Z32deform_conv2d_forward_exaplainedPKfS0_S0_Pfiiiiii_param_6];
	ld.param.u32 	%r35, [_Z32deform_conv2d_forward_exaplainedPKfS0_S0_Pfiiiiii_param_7];
	ld.param.u32 	%r36, [_Z32deform_conv2d_forward_exaplainedPKfS0_S0_Pfiiiiii_param_8];
	ld.param.u32 	%r37, [_Z32deform_conv2d_forward_exaplainedPKfS0_S0_Pfiiiiii_param_9];
	cvta.to.global.u64 	%rd1, %rd11;
	cvta.to.global.u64 	%rd2, %rd9;
	cvta.to.global.u64 	%rd3, %rd10;
	mov.u32 	%r40, %ctaid.x;
	mov.u32 	%r41, %ntid.x;
	mov.u32 	%r42, %tid.x;
	mad.lo.s32 	%r1, %r40, %r41, %r42;
	mov.u32 	%r43, %ctaid.y;
	mov.u32 	%r44, %ntid.y;
	mov.u32 	%r45, %tid.y;
	mad.lo.s32 	%r46, %r43, %r44, %r45;
	setp.ge.s32 	%p13, %r1, %r35;
	setp.ge.s32 	%p14, %r46, %r38;
	or.pred  	%p15, %p13, %p14;
	@%p15 bra 	$L__BB1_34;
	mul.lo.s32 	%r3, %r37, %r1;
	setp.lt.s32 	%p16, %r36, 1;
	mov.f32 	%f132, 0f00000000;
	@%p16 bra 	$L__BB1_33;
	mad.lo.s32 	%r48, %r35, %r46, %r1;
	mul.lo.s32 	%r9, %r36, %r48;
	mul.lo.s32 	%r4, %r9, %r36;
	and.b32  	%r5, %r36, 1;
	and.b32  	%r6, %r36, 2147483646;
	neg.s32 	%r7, %r6;
	shl.b32 	%r8, %r36, 1;
	mul.lo.s32 	%r10, %r37, %r46;
	mov.f32 	%f132, 0f00000000;
	mov.b32 	%r80, 0;
$L__BB1_3:
	setp.eq.s32 	%p17, %r36, 1;
	mul.lo.s32 	%r12, %r80, %r36;
	add.s32 	%r50, %r80, %r10;
	cvt.rn.f32.s32 	%f2, %r50;
	mov.b32 	%r85, 0;
	@%p17 bra 	$L__BB1_22;
	mul.wide.u32 	%rd12, %r12, 4;
	add.s64 	%rd13, %rd1, %rd12;
	add.s64 	%rd67, %rd13, 4;
	add.s32 	%r51, %r9, %r80;
	mul.lo.s32 	%r81, %r8, %r51;
	mov.u32 	%r82, %r3;
	mov.u32 	%r83, %r12;
	mov.u32 	%r84, %r7;
$L__BB1_5:
	cvt.rn.f32.s32 	%f48, %r82;
	mul.wide.s32 	%rd14, %r81, 4;
	add.s64 	%rd6, %rd3, %rd14;
	ld.global.f32 	%f49, [%rd6];
	ld.global.f32 	%f50, [%rd6+4];
	add.f32 	%f4, %f49, %f48;
	add.f32 	%f5, %f50, %f2;
	cvt.rmi.f32.f32 	%f51, %f4;
	cvt.rzi.s32.f32 	%r52, %f51;
	add.s32 	%r53, %r52, 1;
	cvt.rmi.f32.f32 	%f52, %f5;
	cvt.rzi.s32.f32 	%r54, %f52;
	add.s32 	%r20, %r54, 1;
	cvt.rn.f32.s32 	%f53, %r53;
	sub.f32 	%f6, %f53, %f4;
	setp.gt.s32 	%p18, %r52, -1;
	setp.lt.s32 	%p19, %r52, %r34;
	and.pred  	%p1, %p18, %p19;
	setp.gt.s32 	%p20, %r52, -2;
	setp.lt.s32 	%p21, %r53, %r34;
	and.pred  	%p2, %p20, %p21;
	setp.gt.s32 	%p22, %r54, -1;
	setp.lt.s32 	%p23, %r54, %r33;
	and.pred  	%p3, %p22, %p23;
	setp.gt.s32 	%p24, %r54, -2;
	setp.lt.s32 	%p25, %r20, %r33;
	and.pred  	%p4, %p24, %p25;
	and.pred  	%p26, %p3, %p1;
	mov.f32 	%f124, 0f00000000;
	not.pred 	%p27, %p26;
	@%p27 bra 	$L__BB1_7;
	mad.lo.s32 	%r55, %r54, %r34, %r52;
	mul.wide.s32 	%rd15, %r55, 4;
	add.s64 	%rd16, %rd2, %rd15;
	ld.global.f32 	%f124, [%rd16];
$L__BB1_7:
	and.pred  	%p28, %p3, %p2;
	mov.f32 	%f125, 0f00000000;
	not.pred 	%p29, %p28;
	@%p29 bra 	$L__BB1_9;
	mul.lo.s32 	%r56, %r54, %r34;
	cvt.s64.s32 	%rd17, %r56;
	cvt.s64.s32 	%rd18, %r52;
	add.s64 	%rd19, %rd17, %rd18;
	shl.b64 	%rd20, %rd19, 2;
	add.s64 	%rd21, %rd2, %rd20;
	ld.global.f32 	%f125, [%rd21+4];
$L__BB1_9:
	and.pred  	%p30, %p4, %p1;
	mov.f32 	%f126, 0f00000000;
	not.pred 	%p31, %p30;
	@%p31 bra 	$L__BB1_11;
	mad.lo.s32 	%r57, %r20, %r34, %r52;
	mul.wide.s32 	%rd22, %r57, 4;
	add.s64 	%rd23, %rd2, %rd22;
	ld.global.f32 	%f126, [%rd23];
$L__BB1_11:
	and.pred  	%p32, %p4, %p2;
	mov.f32 	%f127, 0f00000000;
	not.pred 	%p33, %p32;
	@%p33 bra 	$L__BB1_13;
	mul.lo.s32 	%r58, %r20, %r34;
	cvt.s64.s32 	%rd24, %r58;
	cvt.s64.s32 	%rd25, %r52;
	add.s64 	%rd26, %rd24, %rd25;
	shl.b64 	%rd27, %rd26, 2;
	add.s64 	%rd28, %rd2, %rd27;
	ld.global.f32 	%f127, [%rd28+4];
$L__BB1_13:
	cvt.rn.f32.s32 	%f58, %r52;
	sub.f32 	%f59, %f4, %f58;
	cvt.rn.f32.s32 	%f60, %r20;
	sub.f32 	%f61, %f60, %f5;
	cvt.rn.f32.s32 	%f62, %r54;
	sub.f32 	%f63, %f5, %f62;
	mul.f32 	%f64, %f6, %f61;
	mul.f32 	%f65, %f59, %f61;
	mul.f32 	%f66, %f65, %f125;
	fma.rn.f32 	%f67, %f64, %f124, %f66;
	mul.f32 	%f68, %f63, %f6;
	fma.rn.f32 	%f69, %f68, %f126, %f67;
	mul.f32 	%f70, %f59, %f63;
	fma.rn.f32 	%f71, %f70, %f127, %f69;
	mul.wide.u32 	%rd29, %r83, 4;
	add.s64 	%rd30, %rd1, %rd29;
	ld.global.f32 	%f72, [%rd30];
	fma.rn.f32 	%f15, %f72, %f71, %f132;
	add.s32 	%r59, %r82, 1;
	cvt.rn.f32.s32 	%f73, %r59;
	ld.global.f32 	%f74, [%rd6+8];
	ld.global.f32 	%f75, [%rd6+12];
	add.f32 	%f16, %f74, %f73;
	add.f32 	%f17, %f75, %f2;
	cvt.rmi.f32.f32 	%f76, %f16;
	cvt.rzi.s32.f32 	%r60, %f76;
	add.s32 	%r61, %r60, 1;
	cvt.rmi.f32.f32 	%f77, %f17;
	cvt.rzi.s32.f32 	%r62, %f77;
	add.s32 	%r23, %r62, 1;
	cvt.rn.f32.s32 	%f78, %r61;
	sub.f32 	%f18, %f78, %f16;
	setp.gt.s32 	%p34, %r60, -1;
	setp.lt.s32 	%p35, %r60, %r34;
	and.pred  	%p5, %p34, %p35;
	setp.gt.s32 	%p36, %r60, -2;
	setp.lt.s32 	%p37, %r61, %r34;
	and.pred  	%p6, %p36, %p37;
	setp.gt.s32 	%p38, %r62, -1;
	setp.lt.s32 	%p39, %r62, %r33;
	and.pred  	%p7, %p38, %p39;
	setp.gt.s32 	%p40, %r62, -2;
	setp.lt.s32 	%p41, %r23, %r33;
	and.pred  	%p8, %p40, %p41;
	and.pred  	%p42, %p7, %p5;
	mov.f32 	%f128, 0f00000000;
	not.pred 	%p43, %p42;
	@%p43 bra 	$L__BB1_15;
	mad.lo.s32 	%r63, %r62, %r34, %r60;
	mul.wide.s32 	%rd31, %r63, 4;
	add.s64 	%rd32, %rd2, %rd31;
	ld.global.f32 	%f128, [%rd32];
$L__BB1_15:
	and.pred  	%p44, %p7, %p6;
	mov.f32 	%f129, 0f00000000;
	not.pred 	%p45, %p44;
	@%p45 bra 	$L__BB1_17;
	mul.lo.s32 	%r64, %r62, %r34;
	cvt.s64.s32 	%rd33, %r64;
	cvt.s64.s32 	%rd34, %r60;
	add.s64 	%rd35, %rd33, %rd34;
	shl.b64 	%rd36, %rd35, 2;
	add.s64 	%rd37, %rd2, %rd36;
	ld.global.f32 	%f129, [%rd37+4];
$L__BB1_17:
	and.pred  	%p46, %p8, %p5;
	mov.f32 	%f130, 0f00000000;
	not.pred 	%p47, %p46;
	@%p47 bra 	$L__BB1_19;
	mad.lo.s32 	%r65, %r23, %r34, %r60;
	mul.wide.s32 	%rd38, %r65, 4;
	add.s64 	%rd39, %rd2, %rd38;
	ld.global.f32 	%f130, [%rd39];
$L__BB1_19:
	and.pred  	%p48, %p8, %p6;
	mov.f32 	%f131, 0f00000000;
	not.pred 	%p49, %p48;
	@%p49 bra 	$L__BB1_21;
	mul.lo.s32 	%r66, %r23, %r34;
	cvt.s64.s32 	%rd40, %r66;
	cvt.s64.s32 	%rd41, %r60;
	add.s64 	%rd42, %rd40, %rd41;
	shl.b64 	%rd43, %rd42, 2;
	add.s64 	%rd44, %rd2, %rd43;
	ld.global.f32 	%f131, [%rd44+4];
$L__BB1_21:
	cvt.rn.f32.s32 	%f82, %r60;
	sub.f32 	%f83, %f16, %f82;
	cvt.rn.f32.s32 	%f84, %r23;
	sub.f32 	%f85, %f84, %f17;
	cvt.rn.f32.s32 	%f86, %r62;
	sub.f32 	%f87, %f17, %f86;
	mul.f32 	%f88, %f18, %f85;
	mul.f32 	%f89, %f83, %f85;
	mul.f32 	%f90, %f89, %f129;
	fma.rn.f32 	%f91, %f88, %f128, %f90;
	mul.f32 	%f92, %f87, %f18;
	fma.rn.f32 	%f93, %f92, %f130, %f91;
	mul.f32 	%f94, %f83, %f87;
	fma.rn.f32 	%f95, %f94, %f131, %f93;
	ld.global.f32 	%f96, [%rd67];
	fma.rn.f32 	%f132, %f96, %f95, %f15;
	add.s32 	%r84, %r84, 2;
	add.s64 	%rd67, %rd67, 8;
	add.s32 	%r83, %r83, 2;
	add.s32 	%r82, %r82, 2;
	add.s32 	%r81, %r81, 4;
	setp.ne.s32 	%p50, %r84, 0;
	mov.u32 	%r85, %r6;
	@%p50 bra 	$L__BB1_5;
$L__BB1_22:
	setp.eq.s32 	%p51, %r5, 0;
	@%p51 bra 	$L__BB1_32;
	add.s32 	%r67, %r12, %r4;
	add.s32 	%r68, %r67, %r85;
	shl.b32 	%r69, %r68, 1;
	add.s32 	%r70, %r85, %r3;
	cvt.rn.f32.s32 	%f98, %r70;
	mul.wide.s32 	%rd45, %r69, 4;
	add.s64 	%rd46, %rd3, %rd45;
	ld.global.f32 	%f99, [%rd46];
	ld.global.f32 	%f100, [%rd46+4];
	add.f32 	%f30, %f99, %f98;
	add.f32 	%f31, %f100, %f2;
	cvt.rmi.f32.f32 	%f101, %f30;
	cvt.rzi.s32.f32 	%r71, %f101;
	add.s32 	%r72, %r71, 1;
	cvt.rmi.f32.f32 	%f102, %f31;
	cvt.rzi.s32.f32 	%r73, %f102;
	add.s32 	%r31, %r73, 1;
	cvt.rn.f32.s32 	%f103, %r72;
	sub.f32 	%f32, %f103, %f30;
	setp.gt.s32 	%p52, %r71, -1;
	setp.lt.s32 	%p53, %r71, %r34;
	and.pred  	%p9, %p52, %p53;
	setp.gt.s32 	%p54, %r71, -2;
	setp.lt.s32 	%p55, %r72, %r34;
	and.pred  	%p10, %p54, %p55;
	setp.gt.s32 	%p56, %r73, -1;
	setp.lt.s32 	%p57, %r73, %r33;
	and.pred  	%p11, %p56, %p57;
	setp.gt.s32 	%p58, %r73, -2;
	setp.lt.s32 	%p59, %r31, %r33;
	and.pred  	%p12, %p58, %p59;
	and.pred  	%p60, %p11, %p9;
	mov.f32 	%f134, 0f00000000;
	not.pred 	%p61, %p60;
	@%p61 bra 	$L__BB1_25;
	mad.lo.s32 	%r74, %r73, %r34, %r71;
	mul.wide.s32 	%rd47, %r74, 4;
	add.s64 	%rd48, %rd2, %rd47;
	ld.global.f32 	%f134, [%rd48];
$L__BB1_25:
	and.pred  	%p62, %p11, %p10;
	mov.f32 	%f135, 0f00000000;
	not.pred 	%p63, %p62;
	@%p63 bra 	$L__BB1_27;
	mul.lo.s32 	%r75, %r73, %r34;
	cvt.s64.s32 	%rd49, %r75;
	cvt.s64.s32 	%rd50, %r71;
	add.s64 	%rd51, %rd49, %rd50;
	shl.b64 	%rd52, %rd51, 2;
	add.s64 	%rd53, %rd2, %rd52;
	ld.global.f32 	%f135, [%rd53+4];
$L__BB1_27:
	and.pred  	%p64, %p12, %p9;
	mov.f32 	%f136, 0f00000000;
	not.pred 	%p65, %p64;
	@%p65 bra 	$L__BB1_29;
	mad.lo.s32 	%r76, %r31, %r34, %r71;
	mul.wide.s32 	%rd54, %r76, 4;
	add.s64 	%rd55, %rd2, %rd54;
	ld.global.f32 	%f136, [%rd55];
$L__BB1_29:
	and.pred  	%p66, %p12, %p10;
	mov.f32 	%f137, 0f00000000;
	not.pred 	%p67, %p66;
	@%p67 bra 	$L__BB1_31;
	mul.lo.s32 	%r77, %r31, %r34;
	cvt.s64.s32 	%rd56, %r77;
	cvt.s64.s32 	%rd57, %r71;
	add.s64 	%rd58, %rd56, %rd57;
	shl.b64 	%rd59, %rd58, 2;
	add.s64 	%rd60, %rd2, %rd59;
	ld.global.f32 	%f137, [%rd60+4];
$L__BB1_31:
	cvt.rn.f32.s32 	%f107, %r71;
	sub.f32 	%f108, %f30, %f107;
	cvt.rn.f32.s32 	%f109, %r31;
	sub.f32 	%f110, %f109, %f31;
	cvt.rn.f32.s32 	%f111, %r73;
	sub.f32 	%f112, %f31, %f111;
	mul.f32 	%f113, %f32, %f110;
	mul.f32 	%f114, %f108, %f110;
	mul.f32 	%f115, %f114, %f135;
	fma.rn.f32 	%f116, %f113, %f134, %f115;
	mul.f32 	%f117, %f112, %f32;
	fma.rn.f32 	%f118, %f117, %f136, %f116;
	mul.f32 	%f119, %f108, %f112;
	fma.rn.f32 	%f120, %f119, %f137, %f118;
	add.s32 	%r78, %r85, %r12;
	mul.wide.u32 	%rd61, %r78, 4;
	add.s64 	%rd62, %rd1, %rd61;
	ld.global.f32 	%f121, [%rd62];
	fma.rn.f32 	%f132, %f121, %f120, %f132;
$L__BB1_32:
	add.s32 	%r80, %r80, 1;
	setp.ne.s32 	%p68, %r80, %r36;
	@%p68 bra 	$L__BB1_3;
$L__BB1_33:
	ld.param.u64 	%rd66, [_Z32deform_conv2d_forward_exaplainedPKfS0_S0_Pfiiiiii_param_3];
	mad.lo.s32 	%r79, %r35, %r46, %r1;
	cvta.to.global.u64 	%rd63, %rd66;
	mul.wide.s32 	%rd64, %r79, 4;
	add.s64 	%rd65, %rd63, %rd64;
	st.global.f32 	[%rd65], %f132;
$L__BB1_34:
	ret;

}
	// .globl	_Z22deform_conv2d_backwardPKfPfS1_S1_S0_S0_S0_iiiiii
.visible .entry _Z22deform_conv2d_backwardPKfPfS1_S1_S0_S0_S0_iiiiii(
	.param .u64 .ptr .align 1 _Z22deform_conv2d_backwardPKfPfS1_S1_S0_S0_S0_iiiiii_param_0,
	.param .u64 .ptr .align 1 _Z22deform_conv2d_backwardPKfPfS1_S1_S0_S0_S0_iiiiii_param_1,
	.param .u64 .ptr .align 1 _Z22deform_conv2d_backwardPKfPfS1_S1_S0_S0_S0_iiiiii_param_2,
	.param .u64 .ptr .align 1 _Z22deform_conv2d_backwardPKfPfS1_S1_S0_S0_S0_iiiiii_param_3,
	.param .u64 .ptr .align 1 _Z22deform_conv2d_backwardPKfPfS1_S1_S0_S0_S0_iiiiii_param_4,
	.param .u64 .ptr .align 1 _Z22deform_conv2d_backwardPKfPfS1_S1_S0_S0_S0_iiiiii_param_5,
	.param .u64 .ptr .align 1 _Z22deform_conv2d_backwardPKfPfS1_S1_S0_S0_S0_iiiiii_param_6,
	.param .u32 _Z22deform_conv2d_backwardPKfPfS1_S1_S0_S0_S0_iiiiii_param_7,
	.param .u32 _Z22deform_conv2d_backwardPKfPfS1_S1_S0_S0_S0_iiiiii_param_8,
	.param .u32 _Z22deform_conv2d_backwardPKfPfS1_S1_S0_S0_S0_iiiiii_param_9,
	.param .u32 _Z22deform_conv2d_backwardPKfPfS1_S1_S0_S0_S0_iiiiii_param_10,
	.param .u32 _Z22deform_conv2d_backwardPKfPfS1_S1_S0_S0_S0_iiiiii_param_11,
	.param .u32 _Z22deform_conv2d_backwardPKfPfS1_S1_S0_S0_S0_iiiiii_param_12
)
{
	.reg .pred 	%p<35>;
	.reg .b32 	%r<53>;
	.reg .b32 	%f<86>;
	.reg .b64 	%rd<45>;

	ld.param.u64 	%rd14, [_Z22deform_conv2d_backwardPKfPfS1_S1_S0_S0_S0_iiiiii_param_0];
	ld.param.u64 	%rd19, [_Z22deform_conv2d_backwardPKfPfS1_S1_S0_S0_S0_iiiiii_param_1];
	ld.param.u64 	%rd15, [_Z22deform_conv2d_backwardPKfPfS1_S1_S0_S0_S0_iiiiii_param_2];
	ld.param.u64 	%rd16, [_Z22deform_conv2d_backwardPKfPfS1_S1_S0_S0_S0_iiiiii_param_3];
	ld.param.u64 	%rd20, [_Z22deform_conv2d_backwardPKfPfS1_S1_S0_S0_S0_iiiiii_param_4];
	ld.param.u64 	%rd17, [_Z22deform_conv2d_backwardPKfPfS1_S1_S0_S0_S0_iiiiii_param_5];
	ld.param.u64 	%rd18, [_Z22deform_conv2d_backwardPKfPfS1_S1_S0_S0_S0_iiiiii_param_6];
	ld.param.u32 	%r26, [_Z22deform_conv2d_backwardPKfPfS1_S1_S0_S0_S0_iiiiii_param_7];
	ld.param.u32 	%r27, [_Z22deform_conv2d_backwardPKfPfS1_S1_S0_S0_S0_iiiiii_param_8];
	ld.param.u32 	%r31, [_Z22deform_conv2d_backwardPKfPfS1_S1_S0_S0_S0_iiiiii_param_9];
	ld.param.u32 	%r28, [_Z22deform_conv2d_backwardPKfPfS1_S1_S0_S0_S0_iiiiii_param_10];
	ld.param.u32 	%r29, [_Z22deform_conv2d_backwardPKfPfS1_S1_S0_S0_S0_iiiiii_param_11];
	ld.param.u32 	%r30, [_Z22deform_conv2d_backwardPKfPfS1_S1_S0_S0_S0_iiiiii_param_12];
	cvta.to.global.u64 	%rd1, %rd19;
	cvta.to.global.u64 	%rd2, %rd20;
	mov.u32 	%r33, %ctaid.x;
	mov.u32 	%r34, %ntid.x;
	mov.u32 	%r35, %tid.x;
	mad.lo.s32 	%r1, %r33, %r34, %r35;
	mov.u32 	%r36, %ctaid.y;
	mov.u32 	%r37, %ntid.y;
	mov.u32 	%r38, %tid.y;
	mad.lo.s32 	%r39, %r36, %r37, %r38;
	setp.ge.s32 	%p9, %r1, %r28;
	setp.ge.s32 	%p10, %r39, %r31;
	or.pred  	%p11, %p9, %p10;
	@%p11 bra 	$L__BB2_30;
	cvta.to.global.u64 	%rd21, %rd14;
	mad.lo.s32 	%r3, %r28, %r39, %r1;
	mul.wide.s32 	%rd22, %r3, 4;
	add.s64 	%rd23, %rd21, %rd22;
	ld.global.f32 	%f1, [%rd23];
	mul.lo.s32 	%r4, %r30, %r39;
	mul.lo.s32 	%r5, %r30, %r1;
	setp.lt.s32 	%p12, %r29, 1;
	@%p12 bra 	$L__BB2_30;
	mul.lo.s32 	%r6, %r29, %r3;
	cvta.to.global.u64 	%rd3, %rd18;
	cvta.to.global.u64 	%rd4, %rd15;
	cvta.to.global.u64 	%rd5, %rd17;
	cvta.to.global.u64 	%rd6, %rd16;
	mov.b32 	%r48, 0;
$L__BB2_3:
	neg.s32 	%r52, %r29;
	mul.lo.s32 	%r51, %r48, %r29;
	add.s32 	%r41, %r6, %r48;
	mul.lo.s32 	%r42, %r29, %r41;
	shl.b32 	%r49, %r42, 1;
	add.s32 	%r43, %r48, %r4;
	cvt.rn.f32.s32 	%f28, %r43;
	mov.u32 	%r50, %r5;
$L__BB2_4:
	cvt.rn.f32.s32 	%f24, %r50;
	mul.wide.s32 	%rd24, %r49, 4;
	add.s64 	%rd25, %rd3, %rd24;
	ld.global.f32 	%f25, [%rd25];
	ld.global.f32 	%f26, [%rd25+4];
	add.f32 	%f27, %f25, %f24;
	add.f32 	%f29, %f26, %f28;
	cvt.rmi.f32.f32 	%f30, %f27;
	cvt.rzi.s32.f32 	%r44, %f30;
	add.s32 	%r45, %r44, 1;
	cvt.rmi.f32.f32 	%f31, %f29;
	cvt.rzi.s32.f32 	%r46, %f31;
	add.s32 	%r16, %r46, 1;
	cvt.rn.f32.s32 	%f32, %r45;
	sub.f32 	%f2, %f32, %f27;
	cvt.rn.f32.s32 	%f33, %r44;
	sub.f32 	%f3, %f27, %f33;
	cvt.rn.f32.s32 	%f34, %r16;
	sub.f32 	%f4, %f34, %f29;
	cvt.rn.f32.s32 	%f35, %r46;
	sub.f32 	%f5, %f29, %f35;
	setp.gt.s32 	%p13, %r44, -1;
	setp.lt.s32 	%p14, %r44, %r27;
	and.pred  	%p1, %p13, %p14;
	setp.gt.s32 	%p15, %r44, -2;
	setp.lt.s32 	%p16, %r45, %r27;
	and.pred  	%p2, %p15, %p16;
	setp.gt.s32 	%p17, %r46, -1;
	setp.lt.s32 	%p18, %r46, %r26;
	and.pred  	%p3, %p17, %p18;
	setp.gt.s32 	%p19, %r46, -2;
	setp.lt.s32 	%p20, %r16, %r26;
	and.pred  	%p4, %p19, %p20;
	and.pred  	%p5, %p3, %p1;
	mul.lo.s32 	%r17, %r46, %r27;
	add.s32 	%r18, %r17, %r44;
	mul.wide.s32 	%rd26, %r18, 4;
	add.s64 	%rd7, %rd2, %rd26;
	mov.f32 	%f78, 0f00000000;
	not.pred 	%p21, %p5;
	@%p21 bra 	$L__BB2_6;
	ld.global.f32 	%f78, [%rd7];
$L__BB2_6:
	and.pred  	%p6, %p3, %p2;
	cvt.s64.s32 	%rd8, %r44;
	cvt.s64.s32 	%rd27, %r17;
	add.s64 	%rd9, %rd27, %rd8;
	shl.b64 	%rd28, %rd9, 2;
	add.s64 	%rd10, %rd2, %rd28;
	mov.f32 	%f79, 0f00000000;
	not.pred 	%p22, %p6;
	@%p22 bra 	$L__BB2_8;
	ld.global.f32 	%f79, [%rd10+4];
$L__BB2_8:
	and.pred  	%p7, %p4, %p1;
	mul.lo.s32 	%r19, %r16, %r27;
	add.s32 	%r20, %r19, %r44;
	mul.wide.s32 	%rd29, %r20, 4;
	add.s64 	%rd11, %rd2, %rd29;
	mov.f32 	%f80, 0f00000000;
	not.pred 	%p23, %p7;
	@%p23 bra 	$L__BB2_10;
	ld.global.f32 	%f80, [%rd11];
$L__BB2_10:
	and.pred  	%p8, %p4, %p2;
	cvt.s64.s32 	%rd30, %r19;
	add.s64 	%rd12, %rd30, %rd8;
	shl.b64 	%rd31, %rd12, 2;
	add.s64 	%rd13, %rd2, %rd31;
	mov.f32 	%f81, 0f00000000;
	not.pred 	%p24, %p8;
	@%p24 bra 	$L__BB2_12;
	ld.global.f32 	%f81, [%rd13+4];
$L__BB2_12:
	mul.f32 	%f39, %f2, %f4;
	mul.f32 	%f40, %f3, %f4;
	mul.f32 	%f41, %f40, %f79;
	fma.rn.f32 	%f42, %f39, %f78, %f41;
	mul.f32 	%f43, %f5, %f2;
	fma.rn.f32 	%f44, %f43, %f80, %f42;
	mul.f32 	%f45, %f3, %f5;
	fma.rn.f32 	%f46, %f45, %f81, %f44;
	mul.wide.u32 	%rd32, %r51, 4;
	add.s64 	%rd33, %rd4, %rd32;
	mul.f32 	%f47, %f1, %f46;
	atom.global.add.f32 	%f48, [%rd33], %f47;
	add.s64 	%rd34, %rd5, %rd32;
	ld.global.f32 	%f49, [%rd34];
	mul.f32 	%f14, %f1, %f49;
	@%p21 bra 	$L__BB2_14;
	mul.wide.s32 	%rd35, %r18, 4;
	add.s64 	%rd36, %rd1, %rd35;
	mul.f32 	%f50, %f4, %f14;
	mul.f32 	%f51, %f2, %f50;
	atom.global.add.f32 	%f52, [%rd36], %f51;
$L__BB2_14:
	@%p22 bra 	$L__BB2_16;
	add.s64 	%rd38, %rd1, %rd28;
	mul.f32 	%f53, %f4, %f14;
	mul.f32 	%f54, %f3, %f53;
	atom.global.add.f32 	%f55, [%rd38+4], %f54;
$L__BB2_16:
	@%p23 bra 	$L__BB2_18;
	mul.wide.s32 	%rd39, %r20, 4;
	add.s64 	%rd40, %rd1, %rd39;
	mul.f32 	%f56, %f5, %f14;
	mul.f32 	%f57, %f2, %f56;
	atom.global.add.f32 	%f58, [%rd40], %f57;
$L__BB2_18:
	@%p24 bra 	$L__BB2_20;
	add.s64 	%rd42, %rd1, %rd31;
	mul.f32 	%f59, %f5, %f14;
	mul.f32 	%f60, %f3, %f59;
	atom.global.add.f32 	%f61, [%rd42+4], %f60;
$L__BB2_20:
	mov.f32 	%f82, 0f00000000;
	@%p21 bra 	$L__BB2_22;
	ld.global.f32 	%f82, [%rd7];
$L__BB2_22:
	mov.f32 	%f83, 0f00000000;
	@%p22 bra 	$L__BB2_24;
	ld.global.f32 	%f83, [%rd10+4];
$L__BB2_24:
	mov.f32 	%f84, 0f00000000;
	@%p23 bra 	$L__BB2_26;
	ld.global.f32 	%f84, [%rd11];
$L__BB2_26:
	mov.f32 	%f85, 0f00000000;
	@%p24 bra 	$L__BB2_28;
	ld.global.f32 	%f85, [%rd13+4];
$L__BB2_28:
	sub.f32 	%f66, %f83, %f82;
	sub.f32 	%f67, %f85, %f84;
	mul.f32 	%f68, %f5, %f67;
	fma.rn.f32 	%f69, %f4, %f66, %f68;
	mul.f32 	%f70, %f14, %f69;
	sub.f32 	%f71, %f84, %f82;
	sub.f32 	%f72, %f85, %f83;
	mul.f32 	%f73, %f3, %f72;
	fma.rn.f32 	%f74, %f2, %f71, %f73;
	mul.f32 	%f75, %f14, %f74;
	mul.wide.s32 	%rd43, %r49, 4;
	add.s64 	%rd44, %rd6, %rd43;
	atom.global.add.f32 	%f76, [%rd44], %f70;
	atom.global.add.f32 	%f77, [%rd44+4], %f75;
	add.s32 	%r52, %r52, 1;
	setp.ne.s32 	%p33, %r52, 0;
	add.s32 	%r51, %r51, 1;
	add.s32 	%r50, %r50, 1;
	add.s32 	%r49, %r49, 2;
	@%p33 bra 	$L__BB2_4;
	add.s32 	%r48, %r48, 1;
	setp.ne.s32 	%p34, %r48, %r29;
	@%p34 bra 	$L__BB2_3;
$L__BB2_30:
	ret;

}
	// .globl	_Z24update_weights_kernel_v2PfPKfif
.visible .entry _Z24update_weights_kernel_v2PfPKfif(
	.param .u64 .ptr .align 1 _Z24update_weights_kernel_v2PfPKfif_param_0,
	.param .u64 .ptr .align 1 _Z24update_weights_kernel_v2PfPKfif_param_1,
	.param .u32 _Z24update_weights_kernel_v2PfPKfif_param_2,
	.param .f32 _Z24update_weights_kernel_v2PfPKfif_param_3
)
{
	.reg .pred 	%p<2>;
	.reg .b32 	%r<6>;
	.reg .b32 	%f<6>;
	.reg .b64 	%rd<8>;

	ld.param.u64 	%rd1, [_Z24update_weights_kernel_v2PfPKfif_param_0];
	ld.param.u64 	%rd2, [_Z24update_weights_kernel_v2PfPKfif_param_1];
	ld.param.u32 	%r2, [_Z24update_weights_kernel_v2PfPKfif_param_2];
	ld.param.f32 	%f1, [_Z24update_weights_kernel_v2PfPKfif_param_3];
	mov.u32 	%r3, %ctaid.x;
	mov.u32 	%r4, %ntid.x;
	mov.u32 	%r5, %tid.x;
	mad.lo.s32 	%r1, %r3, %r4, %r5;
	setp.ge.s32 	%p1, %r1, %r2;
	@%p1 bra 	$L__BB3_2;
	cvta.to.global.u64 	%rd3, %rd2;
	cvta.to.global.u64 	%rd4, %rd1;
	mul.wide.s32 	%rd5, %r1, 4;
	add.s64 	%rd6, %rd3, %rd5;
	ld.global.f32 	%f2, [%rd6];
	mul.f32 	%f3, %f1, %f2;
	add.s64 	%rd7, %rd4, %rd5;
	ld.global.f32 	%f4, [%rd7];
	sub.f32 	%f5, %f4, %f3;
	st.global.f32 	[%rd7], %f5;
$L__BB3_2:
	ret;

}
	// .globl	_Z21update_offsets_kernelPfPKfif
.visible .entry _Z21update_offsets_kernelPfPKfif(
	.param .u64 .ptr .align 1 _Z21update_offsets_kernelPfPKfif_param_0,
	.param .u64 .ptr .align 1 _Z21update_offsets_kernelPfPKfif_param_1,
	.param .u32 _Z21update_offsets_kernelPfPKfif_param_2,
	.param .f32 _Z21update_offsets_kernelPfPKfif_param_3
)
{
	.reg .pred 	%p<2>;
	.reg .b32 	%r<6>;
	.reg .b32 	%f<6>;
	.reg .b64 	%rd<8>;

	ld.param.u64 	%rd1, [_Z21update_offsets_kernelPfPKfif_param_0];
	ld.param.u64 	%rd2, [_Z21update_offsets_kernelPfPKfif_param_1];
	ld.param.u32 	%r2, [_Z21update_offsets_kernelPfPKfif_param_2];
	ld.param.f32 	%f1, [_Z21update_offsets_kernelPfPKfif_param_3];
	mov.u32 	%r3, %ctaid.x;
	mov.u32 	%r4, %ntid.x;
	mov.u32 	%r5, %tid.x;
	mad.lo.s32 	%r1, %r3, %r4, %r5;
	setp.ge.s32 	%p1, %r1, %r2;
	@%p1 bra 	$L__BB4_2;
	cvta.to.global.u64 	%rd3, %rd2;
	cvta.to.global.u64 	%rd4, %rd1;
	mul.wide.s32 	%rd5, %r1, 4;
	add.s64 	%rd6, %rd3, %rd5;
	ld.global.f32 	%f2, [%rd6];
	mul.f32 	%f3, %f1, %f2;
	add.s64 	%rd7, %rd4, %rd5;
	ld.global.f32 	%f4, [%rd7];
	sub.f32 	%f5, %f4, %f3;
	st.global.f32 	[%rd7], %f5;
$L__BB4_2:
	ret;

}
	// .globl	_Z11init_matrixIfEvPT_iiyf
.visible .entry _Z11init_matrixIfEvPT_iiyf(
	.param .u64 .ptr .align 1 _Z11init_matrixIfEvPT_iiyf_param_0,
	.param .u32 _Z11init_matrixIfEvPT_iiyf_param_1,
	.param .u32 _Z11init_matrixIfEvPT_iiyf_param_2,
	.param .u64 _Z11init_matrixIfEvPT_iiyf_param_3,
	.param .f32 _Z11init_matrixIfEvPT_iiyf_param_4
)
{
	.local .align 8 .b8 	__local_depot5[48];
	.reg .b64 	%SP;
	.reg .b64 	%SPL;
	.reg .pred 	%p<66>;
	.reg .b32 	%r<1210>;
	.reg .b32 	%f<6>;
	.reg .b64 	%rd<36>;

	mov.u64 	%SPL, __local_depot5;
	ld.param.u64 	%rd10, [_Z11init_matrixIfEvPT_iiyf_param_0];
	ld.param.u32 	%r547, [_Z11init_matrixIfEvPT_iiyf_param_1];
	ld.param.u32 	%r549, [_Z11init_matrixIfEvPT_iiyf_param_2];
	ld.param.u64 	%rd11, [_Z11init_matrixIfEvPT_iiyf_param_3];
	ld.param.f32 	%f1, [_Z11init_matrixIfEvPT_iiyf_param_4];
	mov.u32 	%r1, %ctaid.x;
	mov.u32 	%r2, %ntid.x;
	mov.u32 	%r3, %tid.x;
	mad.lo.s32 	%r550, %r1, %r2, %r3;
	mov.u32 	%r4, %ctaid.y;
	mov.u32 	%r5, %ntid.y;
	mov.u32 	%r6, %tid.y;
	mad.lo.s32 	%r551, %r4, %r5, %r6;
	mad.lo.s32 	%r7, %r549, %r551, %r550;
	setp.ge.s32 	%p1, %r550, %r549;
	setp.ge.s32 	%p2, %r551, %r547;
	or.pred  	%p3, %p1, %p2;
	@%p3 bra 	$L__BB5_117;
	add.u64 	%rd1, %SPL, 0;
	mov.u32 	%r553, %nctaid.y;
	cvt.u64.u32 	%rd13, %r2;
	cvt.u64.u32 	%rd14, %r5;
	mul.wide.u32 	%rd15, %r1, %r553;
	mul.lo.s32 	%r554, %r4, %r2;
	cvt.u64.u32 	%rd16, %r554;
	mad.lo.s64 	%rd17, %rd15, %rd13, %rd16;
	mad.lo.s32 	%r555, %r6, %r2, %r3;
	cvt.u64.u32 	%rd18, %r555;
	add.s64 	%rd19, %rd11, %rd18;
	mad.lo.s64 	%rd20, %rd17, %rd14, %rd19;
	cvt.s64.s32 	%rd2, %r7;
	cvt.u32.u64 	%r556, %rd20;
	xor.b32  	%r557, %r556, -1429050551;
	mul.lo.s32 	%r558, %r557, 1099087573;
	{ .reg .b32 tmp; mov.b64 {tmp, %r559}, %rd20; }
	xor.b32  	%r560, %r559, -136515619;
	mul.lo.s32 	%r561, %r560, -1703105765;
	add.s32 	%r562, %r558, %r561;
	add.s32 	%r8, %r562, 6615241;
	add.s32 	%r946, %r558, 123456789;
	st.local.v2.u32 	[%rd1], {%r8, %r946};
	xor.b32  	%r563, %r558, 362436069;
	add.s32 	%r564, %r561, 521288629;
	st.local.v2.u32 	[%rd1+8], {%r563, %r564};
	xor.b32  	%r565, %r561, 88675123;
	add.s32 	%r942, %r558, 5783321;
	st.local.v2.u32 	[%rd1+16], {%r565, %r942};
	setp.eq.s32 	%p4, %r7, 0;
	@%p4 bra 	$L__BB5_116;
	mov.b32 	%r929, 0;
	mov.u64 	%rd35, %rd2;
$L__BB5_3:
	mov.u64 	%rd3, %rd35;
	and.b64  	%rd4, %rd3, 3;
	setp.eq.s64 	%p5, %rd4, 0;
	@%p5 bra 	$L__BB5_115;
	mul.wide.u32 	%rd21, %r929, 3200;
	mov.u64 	%rd22, precalc_xorwow_matrix;
	add.s64 	%rd5, %rd22, %rd21;
	mov.b32 	%r942, 0;
	mov.u32 	%r943, %r942;
	mov.u32 	%r944, %r942;
	mov.u32 	%r945, %r942;
	mov.u32 	%r946, %r942;
	mov.u32 	%r935, %r942;
$L__BB5_5:
	mul.wide.u32 	%rd23, %r935, 4;
	add.s64 	%rd24, %rd1, %rd23;
	ld.local.u32 	%r20, [%rd24+4];
	shl.b32 	%r21, %r935, 5;
	mov.b32 	%r941, 0;
$L__BB5_6:
	.pragma "nounroll";
	shr.u32 	%r569, %r20, %r941;
	and.b32  	%r570, %r569, 1;
	setp.eq.b32 	%p6, %r570, 1;
	not.pred 	%p7, %p6;
	add.s32 	%r571, %r21, %r941;
	mul.lo.s32 	%r572, %r571, 5;
	mul.wide.u32 	%rd25, %r572, 4;
	add.s64 	%rd6, %rd5, %rd25;
	@%p7 bra 	$L__BB5_8;
	ld.global.u32 	%r573, [%rd6];
	xor.b32  	%r946, %r946, %r573;
	ld.global.u32 	%r574, [%rd6+4];
	xor.b32  	%r945, %r945, %r574;
	ld.global.u32 	%r575, [%rd6+8];
	xor.b32  	%r944, %r944, %r575;
	ld.global.u32 	%r576, [%rd6+12];
	xor.b32  	%r943, %r943, %r576;
	ld.global.u32 	%r577, [%rd6+16];
	xor.b32  	%r942, %r942, %r577;
$L__BB5_8:
	and.b32  	%r579, %r569, 2;
	setp.eq.s32 	%p8, %r579, 0;
	@%p8 bra 	$L__BB5_10;
	ld.global.u32 	%r580, [%rd6+20];
	xor.b32  	%r946, %r946, %r580;
	ld.global.u32 	%r581, [%rd6+24];
	xor.b32  	%r945, %r945, %r581;
	ld.global.u32 	%r582, [%rd6+28];
	xor.b32  	%r944, %r944, %r582;
	ld.global.u32 	%r583, [%rd6+32];
	xor.b32  	%r943, %r943, %r583;
	ld.global.u32 	%r584, [%rd6+36];
	xor.b32  	%r942, %r942, %r584;
$L__BB5_10:
	and.b32  	%r586, %r569, 4;
	setp.eq.s32 	%p9, %r586, 0;
	@%p9 bra 	$L__BB5_12;
	ld.global.u32 	%r587, [%rd6+40];
	xor.b32  	%r946, %r946, %r587;
	ld.global.u32 	%r588, [%rd6+44];
	xor.b32  	%r945, %r945, %r588;
	ld.global.u32 	%r589, [%rd6+48];
	xor.b32  	%r944, %r944, %r589;
	ld.global.u32 	%r590, [%rd6+52];
	xor.b32  	%r943, %r943, %r590;
	ld.global.u32 	%r591, [%rd6+56];
	xor.b32  	%r942, %r942, %r591;
$L__BB5_12:
	and.b32  	%r593, %r569, 8;
	setp.eq.s32 	%p10, %r593, 0;
	@%p10 bra 	$L__BB5_14;
	ld.global.u32 	%r594, [%rd6+60];
	xor.b32  	%r946, %r946, %r594;
	ld.global.u32 	%r595, [%rd6+64];
	xor.b32  	%r945, %r945, %r595;
	ld.global.u32 	%r596, [%rd6+68];
	xor.b32  	%r944, %r944, %r596;
	ld.global.u32 	%r597, [%rd6+72];
	xor.b32  	%r943, %r943, %r597;
	ld.global.u32 	%r598, [%rd6+76];
	xor.b32  	%r942, %r942, %r598;
$L__BB5_14:
	and.b32  	%r600, %r569, 16;
	setp.eq.s32 	%p11, %r600, 0;
	@%p11 bra 	$L__BB5_16;
	ld.global.u32 	%r601, [%rd6+80];
	xor.b32  	%r946, %r946, %r601;
	ld.global.u32 	%r602, [%rd6+84];
	xor.b32  	%r945, %r945, %r602;
	ld.global.u32 	%r603, [%rd6+88];
	xor.b32  	%r944, %r944, %r603;
	ld.global.u32 	%r604, [%rd6+92];
	xor.b32  	%r943, %r943, %r604;
	ld.global.u32 	%r605, [%rd6+96];
	xor.b32  	%r942, %r942, %r605;
$L__BB5_16:
	and.b32  	%r607, %r569, 32;
	setp.eq.s32 	%p12, %r607, 0;
	@%p12 bra 	$L__BB5_18;
	ld.global.u32 	%r608, [%rd6+100];
	xor.b32  	%r946, %r946, %r608;
	ld.global.u32 	%r609, [%rd6+104];
	xor.b32  	%r945, %r945, %r609;
	ld.global.u32 	%r610, [%rd6+108];
	xor.b32  	%r944, %r944, %r610;
	ld.global.u32 	%r611, [%rd6+112];
	xor.b32  	%r943, %r943, %r611;
	ld.global.u32 	%r612, [%rd6+116];
	xor.b32  	%r942, %r942, %r612;
$L__BB5_18:
	and.b32  	%r614, %r569, 64;
	setp.eq.s32 	%p13, %r614, 0;
	@%p13 bra 	$L__BB5_20;
	ld.global.u32 	%r615, [%rd6+120];
	xor.b32  	%r946, %r946, %r615;
	ld.global.u32 	%r616, [%rd6+124];
	xor.b32  	%r945, %r945, %r616;
	ld.global.u32 	%r617, [%rd6+128];
	xor.b32  	%r944, %r944, %r617;
	ld.global.u32 	%r618, [%rd6+132];
	xor.b32  	%r943, %r943, %r618;
	ld.global.u32 	%r619, [%rd6+136];
	xor.b32  	%r942, %r942, %r619;
$L__BB5_20:
	and.b32  	%r621, %r569, 128;
	setp.eq.s32 	%p14, %r621, 0;
	@%p14 bra 	$L__BB5_22;
	ld.global.u32 	%r622, [%rd6+140];
	xor.b32  	%r946, %r946, %r622;
	ld.global.u32 	%r623, [%rd6+144];
	xor.b32  	%r945, %r945, %r623;
	ld.global.u32 	%r624, [%rd6+148];
	xor.b32  	%r944, %r944, %r624;
	ld.global.u32 	%r625, [%rd6+152];
	xor.b32  	%r943, %r943, %r625;
	ld.global.u32 	%r626, [%rd6+156];
	xor.b32  	%r942, %r942, %r626;
$L__BB5_22:
	and.b32  	%r628, %r569, 256;
	setp.eq.s32 	%p15, %r628, 0;
	@%p15 bra 	$L__BB5_24;
	ld.global.u32 	%r629, [%rd6+160];
	xor.b32  	%r946, %r946, %r629;
	ld.global.u32 	%r630, [%rd6+164];
	xor.b32  	%r945, %r945, %r630;
	ld.global.u32 	%r631, [%rd6+168];
	xor.b32  	%r944, %r944, %r631;
	ld.global.u32 	%r632, [%rd6+172];
	xor.b32  	%r943, %r943, %r632;
	ld.global.u32 	%r633, [%rd6+176];
	xor.b32  	%r942, %r942, %r633;
$L__BB5_24:
	and.b32  	%r635, %r569, 512;
	setp.eq.s32 	%p16, %r635, 0;
	@%p16 bra 	$L__BB5_26;
	ld.global.u32 	%r636, [%rd6+180];
	xor.b32  	%r946, %r946, %r636;
	ld.global.u32 	%r637, [%rd6+184];
	xor.b32  	%r945, %r945, %r637;
	ld.global.u32 	%r638, [%rd6+188];
	xor.b32  	%r944, %r944, %r638;
	ld.global.u32 	%r639, [%rd6+192];
	xor.b32  	%r943, %r943, %r639;
	ld.global.u32 	%r640, [%rd6+196];
	xor.b32  	%r942, %r942, %r640;
$L__BB5_26:
	and.b32  	%r642, %r569, 1024;
	setp.eq.s32 	%p17, %r642, 0;
	@%p17 bra 	$L__BB5_28;
	ld.global.u32 	%r643, [%rd6+200];
	xor.b32  	%r946, %r946, %r643;
	ld.global.u32 	%r644, [%rd6+204];
	xor.b32  	%r945, %r945, %r644;
	ld.global.u32 	%r645, [%rd6+208];
	xor.b32  	%r944, %r944, %r645;
	ld.global.u32 	%r646, [%rd6+212];
	xor.b32  	%r943, %r943, %r646;
	ld.global.u32 	%r647, [%rd6+216];
	xor.b32  	%r942, %r942, %r647;
$L__BB5_28:
	and.b32  	%r649, %r569, 2048;
	setp.eq.s32 	%p18, %r649, 0;
	@%p18 bra 	$L__BB5_30;
	ld.global.u32 	%r650, [%rd6+220];
	xor.b32  	%r946, %r946, %r650;
	ld.global.u32 	%r651, [%rd6+224];
	xor.b32  	%r945, %r945, %r651;
	ld.global.u32 	%r652, [%rd6+228];
	xor.b32  	%r944, %r944, %r652;
	ld.global.u32 	%r653, [%rd6+232];
	xor.b32  	%r943, %r943, %r653;
	ld.global.u32 	%r654, [%rd6+236];
	xor.b32  	%r942, %r942, %r654;
$L__BB5_30:
	and.b32  	%r656, %r569, 4096;
	setp.eq.s32 	%p19, %r656, 0;
	@%p19 bra 	$L__BB5_32;
	ld.global.u32 	%r657, [%rd6+240];
	xor.b32  	%r946, %r946, %r657;
	ld.global.u32 	%r658, [%rd6+244];
	xor.b32  	%r945, %r945, %r658;
	ld.global.u32 	%r659, [%rd6+248];
	xor.b32  	%r944, %r944, %r659;
	ld.global.u32 	%r660, [%rd6+252];
	xor.b32  	%r943, %r943, %r660;
	ld.global.u32 	%r661, [%rd6+256];
	xor.b32  	%r942, %r942, %r661;
$L__BB5_32:
	and.b32  	%r663, %r569, 8192;
	setp.eq.s32 	%p20, %r663, 0;
	@%p20 bra 	$L__BB5_34;
	ld.global.u32 	%r664, [%rd6+260];
	xor.b32  	%r946, %r946, %r664;
	ld.global.u32 	%r665, [%rd6+264];
	xor.b32  	%r945, %r945, %r665;
	ld.global.u32 	%r666, [%rd6+268];
	xor.b32  	%r944, %r944, %r666;
	ld.global.u32 	%r667, [%rd6+272];
	xor.b32  	%r943, %r943, %r667;
	ld.global.u32 	%r668, [%rd6+276];
	xor.b32  	%r942, %r942, %r668;
$L__BB5_34:
	and.b32  	%r670, %r569, 16384;
	setp.eq.s32 	%p21, %r670, 0;
	@%p21 bra 	$L__BB5_36;
	ld.global.u32 	%r671, [%rd6+280];
	xor.b32  	%r946, %r946, %r671;
	ld.global.u32 	%r672, [%rd6+284];
	xor.b32  	%r945, %r945, %r672;
	ld.global.u32 	%r673, [%rd6+288];
	xor.b32  	%r944, %r944, %r673;
	ld.global.u32 	%r674, [%rd6+292];
	xor.b32  	%r943, %r943, %r674;
	ld.global.u32 	%r675, [%rd6+296];
	xor.b32  	%r942, %r942, %r675;
$L__BB5_36:
	and.b32  	%r677, %r569, 32768;
	setp.eq.s32 	%p22, %r677, 0;
	@%p22 bra 	$L__BB5_38;
	ld.global.u32 	%r678, [%rd6+300];
	xor.b32  	%r946, %r946, %r678;
	ld.global.u32 	%r679, [%rd6+304];
	xor.b32  	%r945, %r945, %r679;
	ld.global.u32 	%r680, [%rd6+308];
	xor.b32  	%r944, %r944, %r680;
	ld.global.u32 	%r681, [%rd6+312];
	xor.b32  	%r943, %r943, %r681;
	ld.global.u32 	%r682, [%rd6+316];
	xor.b32  	%r942, %r942, %r682;
$L__BB5_38:
	add.s32 	%r941, %r941, 16;
	setp.ne.s32 	%p23, %r941, 32;
	@%p23 bra 	$L__BB5_6;
	mad.lo.s32 	%r683, %r935, -31, %r21;
	add.s32 	%r935, %r683, 1;
	setp.ne.s32 	%p24, %r935, 5;
	@%p24 bra 	$L__BB5_5;
	st.local.u32 	[%rd1+4], %r946;
	st.local.v2.u32 	[%rd1+8], {%r945, %r944};
	st.local.v2.u32 	[%rd1+16], {%r943, %r942};
	setp.eq.s64 	%p25, %rd4, 1;
	@%p25 bra 	$L__BB5_115;
	mov.b32 	%r942, 0;
	mov.u32 	%r1035, %r942;
	mov.u32 	%r1036, %r942;
	mov.u32 	%r1037, %r942;
	mov.u32 	%r946, %r942;
	mov.u32 	%r1027, %r942;
$L__BB5_42:
	mul.wide.u32 	%rd26, %r1027, 4;
	add.s64 	%rd27, %rd1, %rd26;
	ld.local.u32 	%r196, [%rd27+4];
	shl.b32 	%r197, %r1027, 5;
	mov.b32 	%r1033, 0;
$L__BB5_43:
	.pragma "nounroll";
	shr.u32 	%r686, %r196, %r1033;
	and.b32  	%r687, %r686, 1;
	setp.eq.b32 	%p26, %r687, 1;
	not.pred 	%p27, %p26;
	add.s32 	%r688, %r197, %r1033;
	mul.lo.s32 	%r689, %r688, 5;
	mul.wide.u32 	%rd28, %r689, 4;
	add.s64 	%rd7, %rd5, %rd28;
	@%p27 bra 	$L__BB5_45;
	ld.global.u32 	%r690, [%rd7];
	xor.b32  	%r946, %r946, %r690;
	ld.global.u32 	%r691, [%rd7+4];
	xor.b32  	%r1037, %r1037, %r691;
	ld.global.u32 	%r692, [%rd7+8];
	xor.b32  	%r1036, %r1036, %r692;
	ld.global.u32 	%r693, [%rd7+12];
	xor.b32  	%r1035, %r1035, %r693;
	ld.global.u32 	%r694, [%rd7+16];
	xor.b32  	%r942, %r942, %r694;
$L__BB5_45:
	and.b32  	%r696, %r686, 2;
	setp.eq.s32 	%p28, %r696, 0;
	@%p28 bra 	$L__BB5_47;
	ld.global.u32 	%r697, [%rd7+20];
	xor.b32  	%r946, %r946, %r697;
	ld.global.u32 	%r698, [%rd7+24];
	xor.b32  	%r1037, %r1037, %r698;
	ld.global.u32 	%r699, [%rd7+28];
	xor.b32  	%r1036, %r1036, %r699;
	ld.global.u32 	%r700, [%rd7+32];
	xor.b32  	%r1035, %r1035, %r700;
	ld.global.u32 	%r701, [%rd7+36];
	xor.b32  	%r942, %r942, %r701;
$L__BB5_47:
	and.b32  	%r703, %r686, 4;
	setp.eq.s32 	%p29, %r703, 0;
	@%p29 bra 	$L__BB5_49;
	ld.global.u32 	%r704, [%rd7+40];
	xor.b32  	%r946, %r946, %r704;
	ld.global.u32 	%r705, [%rd7+44];
	xor.b32  	%r1037, %r1037, %r705;
	ld.global.u32 	%r706, [%rd7+48];
	xor.b32  	%r1036, %r1036, %r706;
	ld.global.u32 	%r707, [%rd7+52];
	xor.b32  	%r1035, %r1035, %r707;
	ld.global.u32 	%r708, [%rd7+56];
	xor.b32  	%r942, %r942, %r708;
$L__BB5_49:
	and.b32  	%r710, %r686, 8;
	setp.eq.s32 	%p30, %r710, 0;
	@%p30 bra 	$L__BB5_51;
	ld.global.u32 	%r711, [%rd7+60];
	xor.b32  	%r946, %r946, %r711;
	ld.global.u32 	%r712, [%rd7+64];
	xor.b32  	%r1037, %r1037, %r712;
	ld.global.u32 	%r713, [%rd7+68];
	xor.b32  	%r1036, %r1036, %r713;
	ld.global.u32 	%r714, [%rd7+72];
	xor.b32  	%r1035, %r1035, %r714;
	ld.global.u32 	%r715, [%rd7+76];
	xor.b32  	%r942, %r942, %r715;
$L__BB5_51:
	and.b32  	%r717, %r686, 16;
	setp.eq.s32 	%p31, %r717, 0;
	@%p31 bra 	$L__BB5_53;
	ld.global.u32 	%r718, [%rd7+80];
	xor.b32  	%r946, %r946, %r718;
	ld.global.u32 	%r719, [%rd7+84];
	xor.b32  	%r1037, %r1037, %r719;
	ld.global.u32 	%r720, [%rd7+88];
	xor.b32  	%r1036, %r1036, %r720;
	ld.global.u32 	%r721, [%rd7+92];
	xor.b32  	%r1035, %r1035, %r721;
	ld.global.u32 	%r722, [%rd7+96];
	xor.b32  	%r942, %r942, %r722;
$L__BB5_53:
	and.b32  	%r724, %r686, 32;
	setp.eq.s32 	%p32, %r724, 0;
	@%p32 bra 	$L__BB5_55;
	ld.global.u32 	%r725, [%rd7+100];
	xor.b32  	%r946, %r946, %r725;
	ld.global.u32 	%r726, [%rd7+104];
	xor.b32  	%r1037, %r1037, %r726;
	ld.global.u32 	%r727, [%rd7+108];
	xor.b32  	%r1036, %r1036, %r727;
	ld.global.u32 	%r728, [%rd7+112];
	xor.b32  	%r1035, %r1035, %r728;
	ld.global.u32 	%r729, [%rd7+116];
	xor.b32  	%r942, %r942, %r729;
$L__BB5_55:
	and.b32  	%r731, %r686, 64;
	setp.eq.s32 	%p33, %r731, 0;
	@%p33 bra 	$L__BB5_57;
	ld.global.u32 	%r732, [%rd7+120];
	xor.b32  	%r946, %r946, %r732;
	ld.global.u32 	%r733, [%rd7+124];
	xor.b32  	%r1037, %r1037, %r733;
	ld.global.u32 	%r734, [%rd7+128];
	xor.b32  	%r1036, %r1036, %r734;
	ld.global.u32 	%r735, [%rd7+132];
	xor.b32  	%r1035, %r1035, %r735;
	ld.global.u32 	%r736, [%rd7+136];
	xor.b32  	%r942, %r942, %r736;
$L__BB5_57:
	and.b32  	%r738, %r686, 128;
	setp.eq.s32 	%p34, %r738, 0;
	@%p34 bra 	$L__BB5_59;
	ld.global.u32 	%r739, [%rd7+140];
	xor.b32  	%r946, %r946, %r739;
	ld.global.u32 	%r740, [%rd7+144];
	xor.b32  	%r1037, %r1037, %r740;
	ld.global.u32 	%r741, [%rd7+148];
	xor.b32  	%r1036, %r1036, %r741;
	ld.global.u32 	%r742, [%rd7+152];
	xor.b32  	%r1035, %r1035, %r742;
	ld.global.u32 	%r743, [%rd7+156];
	xor.b32  	%r942, %r942, %r743;
$L__BB5_59:
	and.b32  	%r745, %r686, 256;
	setp.eq.s32 	%p35, %r745, 0;
	@%p35 bra 	$L__BB5_61;
	ld.global.u32 	%r746, [%rd7+160];
	xor.b32  	%r946, %r946, %r746;
	ld.global.u32 	%r747, [%rd7+164];
	xor.b32  	%r1037, %r1037, %r747;
	ld.global.u32 	%r748, [%rd7+168];
	xor.b32  	%r1036, %r1036, %r748;
	ld.global.u32 	%r749, [%rd7+172];
	xor.b32  	%r1035, %r1035, %r749;
	ld.global.u32 	%r750, [%rd7+176];
	xor.b32  	%r942, %r942, %r750;
$L__BB5_61:
	and.b32  	%r752, %r686, 512;
	setp.eq.s32 	%p36, %r752, 0;
	@%p36 bra 	$L__BB5_63;
	ld.global.u32 	%r753, [%rd7+180];
	xor.b32  	%r946, %r946, %r753;
	ld.global.u32 	%r754, [%rd7+184];
	xor.b32  	%r1037, %r1037, %r754;
	ld.global.u32 	%r755, [%rd7+188];
	xor.b32  	%r1036, %r1036, %r755;
	ld.global.u32 	%r756, [%rd7+192];
	xor.b32  	%r1035, %r1035, %r756;
	ld.global.u32 	%r757, [%rd7+196];
	xor.b32  	%r942, %r942, %r757;
$L__BB5_63:
	and.b32  	%r759, %r686, 1024;
	setp.eq.s32 	%p37, %r759, 0;
	@%p37 bra 	$L__BB5_65;
	ld.global.u32 	%r760, [%rd7+200];
	xor.b32  	%r946, %r946, %r760;
	ld.global.u32 	%r761, [%rd7+204];
	xor.b32  	%r1037, %r1037, %r761;
	ld.global.u32 	%r762, [%rd7+208];
	xor.b32  	%r1036, %r1036, %r762;
	ld.global.u32 	%r763, [%rd7+212];
	xor.b32  	%r1035, %r1035, %r763;
	ld.global.u32 	%r764, [%rd7+216];
	xor.b32  	%r942, %r942, %r764;
$L__BB5_65:
	and.b32  	%r766, %r686, 2048;
	setp.eq.s32 	%p38, %r766, 0;
	@%p38 bra 	$L__BB5_67;
	ld.global.u32 	%r767, [%rd7+220];
	xor.b32  	%r946, %r946, %r767;
	ld.global.u32 	%r768, [%rd7+224];
	xor.b32  	%r1037, %r1037, %r768;
	ld.global.u32 	%r769, [%rd7+228];
	xor.b32  	%r1036, %r1036, %r769;
	ld.global.u32 	%r770, [%rd7+232];
	xor.b32  	%r1035, %r1035, %r770;
	ld.global.u32 	%r771, [%rd7+236];
	xor.b32  	%r942, %r942, %r771;
$L__BB5_67:
	and.b32  	%r773, %r686, 4096;
	setp.eq.s32 	%p39, %r773, 0;
	@%p39 bra 	$L__BB5_69;
	ld.global.u32 	%r774, [%rd7+240];
	xor.b32  	%r946, %r946, %r774;
	ld.global.u32 	%r775, [%rd7+244];
	xor.b32  	%r1037, %r1037, %r775;
	ld.global.u32 	%r776, [%rd7+248];
	xor.b32  	%r1036, %r1036, %r776;
	ld.global.u32 	%r777, [%rd7+252];
	xor.b32  	%r1035, %r1035, %r777;
	ld.global.u32 	%r778, [%rd7+256];
	xor.b32  	%r942, %r942, %r778;
$L__BB5_69:
	and.b32  	%r780, %r686, 8192;
	setp.eq.s32 	%p40, %r780, 0;
	@%p40 bra 	$L__BB5_71;
	ld.global.u32 	%r781, [%rd7+260];
	xor.b32  	%r946, %r946, %r781;
	ld.global.u32 	%r782, [%rd7+264];
	xor.b32  	%r1037, %r1037, %r782;
	ld.global.u32 	%r783, [%rd7+268];
	xor.b32  	%r1036, %r1036, %r783;
	ld.global.u32 	%r784, [%rd7+272];
	xor.b32  	%r1035, %r1035, %r784;
	ld.global.u32 	%r785, [%rd7+276];
	xor.b32  	%r942, %r942, %r785;
$L__BB5_71:
	and.b32  	%r787, %r686, 16384;
	setp.eq.s32 	%p41, %r787, 0;
	@%p41 bra 	$L__BB5_73;
	ld.global.u32 	%r788, [%rd7+280];
	xor.b32  	%r946, %r946, %r788;
	ld.global.u32 	%r789, [%rd7+284];
	xor.b32  	%r1037, %r1037, %r789;
	ld.global.u32 	%r790, [%rd7+288];
	xor.b32  	%r1036, %r1036, %r790;
	ld.global.u32 	%r791, [%rd7+292];
	xor.b32  	%r1035, %r1035, %r791;
	ld.global.u32 	%r792, [%rd7+296];
	xor.b32  	%r942, %r942, %r792;
$L__BB5_73:
	and.b32  	%r794, %r686, 32768;
	setp.eq.s32 	%p42, %r794, 0;
	@%p42 bra 	$L__BB5_75;
	ld.global.u32 	%r795, [%rd7+300];
	xor.b32  	%r946, %r946, %r795;
	ld.global.u32 	%r796, [%rd7+304];
	xor.b32  	%r1037, %r1037, %r796;
	ld.global.u32 	%r797, [%rd7+308];
	xor.b32  	%r1036, %r1036, %r797;
	ld.global.u32 	%r798, [%rd7+312];
	xor.b32  	%r1035, %r1035, %r798;
	ld.global.u32 	%r799, [%rd7+316];
	xor.b32  	%r942, %r942, %r799;
$L__BB5_75:
	add.s32 	%r1033, %r1033, 16;
	setp.ne.s32 	%p43, %r1033, 32;
	@%p43 bra 	$L__BB5_43;
	mad.lo.s32 	%r800, %r1027, -31, %r197;
	add.s32 	%r1027, %r800, 1;
	setp.ne.s32 	%p44, %r1027, 5;
	@%p44 bra 	$L__BB5_42;
	st.local.u32 	[%rd1+4], %r946;
	st.local.v2.u32 	[%rd1+8], {%r1037, %r1036};
	st.local.v2.u32 	[%rd1+16], {%r1035, %r942};
	setp.ne.s64 	%p45, %rd4, 3;
	@%p45 bra 	$L__BB5_115;
	mov.b32 	%r942, 0;
	mov.u32 	%r1127, %r942;
	mov.u32 	%r1128, %r942;
	mov.u32 	%r1129, %r942;
	mov.u32 	%r946, %r942;
	mov.u32 	%r1119, %r942;
$L__BB5_79:
	mul.wide.u32 	%rd29, %r1119, 4;
	add.s64 	%rd30, %rd1, %rd29;
	ld.local.u32 	%r372, [%rd30+4];
	shl.b32 	%r373, %r1119, 5;
	mov.b32 	%r1125, 0;
$L__BB5_80:
	.pragma "nounroll";
	shr.u32 	%r803, %r372, %r1125;
	and.b32  	%r804, %r803, 1;
	setp.eq.b32 	%p46, %r804, 1;
	not.pred 	%p47, %p46;
	add.s32 	%r805, %r373, %r1125;
	mul.lo.s32 	%r806, %r805, 5;
	mul.wide.u32 	%rd31, %r806, 4;
	add.s64 	%rd8, %rd5, %rd31;
	@%p47 bra 	$L__BB5_82;
	ld.global.u32 	%r807, [%rd8];
	xor.b32  	%r946, %r946, %r807;
	ld.global.u32 	%r808, [%rd8+4];
	xor.b32  	%r1129, %r1129, %r808;
	ld.global.u32 	%r809, [%rd8+8];
	xor.b32  	%r1128, %r1128, %r809;
	ld.global.u32 	%r810, [%rd8+12];
	xor.b32  	%r1127, %r1127, %r810;
	ld.global.u32 	%r811, [%rd8+16];
	xor.b32  	%r942, %r942, %r811;
$L__BB5_82:
	and.b32  	%r813, %r803, 2;
	setp.eq.s32 	%p48, %r813, 0;
	@%p48 bra 	$L__BB5_84;
	ld.global.u32 	%r814, [%rd8+20];
	xor.b32  	%r946, %r946, %r814;
	ld.global.u32 	%r815, [%rd8+24];
	xor.b32  	%r1129, %r1129, %r815;
	ld.global.u32 	%r816, [%rd8+28];
	xor.b32  	%r1128, %r1128, %r816;
	ld.global.u32 	%r817, [%rd8+32];
	xor.b32  	%r1127, %r1127, %r817;
	ld.global.u32 	%r818, [%rd8+36];
	xor.b32  	%r942, %r942, %r818;
$L__BB5_84:
	and.b32  	%r820, %r803, 4;
	setp.eq.s32 	%p49, %r820, 0;
	@%p49 bra 	$L__BB5_86;
	ld.global.u32 	%r821, [%rd8+40];
	xor.b32  	%r946, %r946, %r821;
	ld.global.u32 	%r822, [%rd8+44];
	xor.b32  	%r1129, %r1129, %r822;
	ld.global.u32 	%r823, [%rd8+48];
	xor.b32  	%r1128, %r1128, %r823;
	ld.global.u32 	%r824, [%rd8+52];
	xor.b32  	%r1127, %r1127, %r824;
	ld.global.u32 	%r825, [%rd8+56];
	xor.b32  	%r942, %r942, %r825;
$L__BB5_86:
	and.b32  	%r827, %r803, 8;
	setp.eq.s32 	%p50, %r827, 0;
	@%p50 bra 	$L__BB5_88;
	ld.global.u32 	%r828, [%rd8+60];
	xor.b32  	%r946, %r946, %r828;
	ld.global.u32 	%r829, [%rd8+64];
	xor.b32  	%r1129, %r1129, %r829;
	ld.global.u32 	%r830, [%rd8+68];
	xor.b32  	%r1128, %r1128, %r830;
	ld.global.u32 	%r831, [%rd8+72];
	xor.b32  	%r1127, %r1127, %r831;
	ld.global.u32 	%r832, [%rd8+76];
	xor.b32  	%r942, %r942, %r832;
$L__BB5_88:
	and.b32  	%r834, %r803, 16;
	setp.eq.s32 	%p51, %r834, 0;
	@%p51 bra 	$L__BB5_90;
	ld.global.u32 	%r835, [%rd8+80];
	xor.b32  	%r946, %r946, %r835;
	ld.global.u32 	%r836, [%rd8+84];
	xor.b32  	%r1129, %r1129, %r836;
	ld.global.u32 	%r837, [%rd8+88];
	xor.b32  	%r1128, %r1128, %r837;
	ld.global.u32 	%r838, [%rd8+92];
	xor.b32  	%r1127, %r1127, %r838;
	ld.global.u32 	%r839, [%rd8+96];
	xor.b32  	%r942, %r942, %r839;
$L__BB5_90:
	and.b32  	%r841, %r803, 32;
	setp.eq.s32 	%p52, %r841, 0;
	@%p52 bra 	$L__BB5_92;
	ld.global.u32 	%r842, [%rd8+100];
	xor.b32  	%r946, %r946, %r842;
	ld.global.u32 	%r843, [%rd8+104];
	xor.b32  	%r1129, %r1129, %r843;
	ld.global.u32 	%r844, [%rd8+108];
	xor.b32  	%r1128, %r1128, %r844;
	ld.global.u32 	%r845, [%rd8+112];
	xor.b32  	%r1127, %r1127, %r845;
	ld.global.u32 	%r846, [%rd8+116];
	xor.b32  	%r942, %r942, %r846;
$L__BB5_92:
	and.b32  	%r848, %r803, 64;
	setp.eq.s32 	%p53, %r848, 0;
	@%p53 bra 	$L__BB5_94;
	ld.global.u32 	%r849, [%rd8+120];
	xor.b32  	%r946, %r946, %r849;
	ld.global.u32 	%r850, [%rd8+124];
	xor.b32  	%r1129, %r1129, %r850;
	ld.global.u32 	%r851, [%rd8+128];
	xor.b32  	%r1128, %r1128, %r851;
	ld.global.u32 	%r852, [%rd8+132];
	xor.b32  	%r1127, %r1127, %r852;
	ld.global.u32 	%r853, [%rd8+136];
	xor.b32  	%r942, %r942, %r853;
$L__BB5_94:
	and.b32  	%r855, %r803, 128;
	setp.eq.s32 	%p54, %r855, 0;
	@%p54 bra 	$L__BB5_96;
	ld.global.u32 	%r856, [%rd8+140];
	xor.b32  	%r946, %r946, %r856;
	ld.global.u32 	%r857, [%rd8+144];
	xor.b32  	%r1129, %r1129, %r857;
	ld.global.u32 	%r858, [%rd8+148];
	xor.b32  	%r1128, %r1128, %r858;
	ld.global.u32 	%r859, [%rd8+152];
	xor.b32  	%r1127, %r1127, %r859;
	ld.global.u32 	%r860, [%rd8+156];
	xor.b32  	%r942, %r942, %r860;
$L__BB5_96:
	and.b32  	%r862, %r803, 256;
	setp.eq.s32 	%p55, %r862, 0;
	@%p55 bra 	$L__BB5_98;
	ld.global.u32 	%r863, [%rd8+160];
	xor.b32  	%r946, %r946, %r863;
	ld.global.u32 	%r864, [%rd8+164];
	xor.b32  	%r1129, %r1129, %r864;
	ld.global.u32 	%r865, [%rd8+168];
	xor.b32  	%r1128, %r1128, %r865;
	ld.global.u32 	%r866, [%rd8+172];
	xor.b32  	%r1127, %r1127, %r866;
	ld.global.u32 	%r867, [%rd8+176];
	xor.b32  	%r942, %r942, %r867;
$L__BB5_98:
	and.b32  	%r869, %r803, 512;
	setp.eq.s32 	%p56, %r869, 0;
	@%p56 bra 	$L__BB5_100;
	ld.global.u32 	%r870, [%rd8+180];
	xor.b32  	%r946, %r946, %r870;
	ld.global.u32 	%r871, [%rd8+184];
	xor.b32  	%r1129, %r1129, %r871;
	ld.global.u32 	%r872, [%rd8+188];
	xor.b32  	%r1128, %r1128, %r872;
	ld.global.u32 	%r873, [%rd8+192];
	xor.b32  	%r1127, %r1127, %r873;
	ld.global.u32 	%r874, [%rd8+196];
	xor.b32  	%r942, %r942, %r874;
$L__BB5_100:
	and.b32  	%r876, %r803, 1024;
	setp.eq.s32 	%p57, %r876, 0;
	@%p57 bra 	$L__BB5_102;
	ld.global.u32 	%r877, [%rd8+200];
	xor.b32  	%r946, %r946, %r877;
	ld.global.u32 	%r878, [%rd8+204];
	xor.b32  	%r1129, %r1129, %r878;
	ld.global.u32 	%r879, [%rd8+208];
	xor.b32  	%r1128, %r1128, %r879;
	ld.global.u32 	%r880, [%rd8+212];
	xor.b32  	%r1127, %r1127, %r880;
	ld.global.u32 	%r881, [%rd8+216];
	xor.b32  	%r942, %r942, %r881;
$L__BB5_102:
	and.b32  	%r883, %r803, 2048;
	setp.eq.s32 	%p58, %r883, 0;
	@%p58 bra 	$L__BB5_104;
	ld.global.u32 	%r884, [%rd8+220];
	xor.b32  	%r946, %r946, %r884;
	ld.global.u32 	%r885, [%rd8+224];
	xor.b32  	%r1129, %r1129, %r885;
	ld.global.u32 	%r886, [%rd8+228];
	xor.b32  	%r1128, %r1128, %r886;
	ld.global.u32 	%r887, [%rd8+232];
	xor.b32  	%r1127, %r1127, %r887;
	ld.global.u32 	%r888, [%rd8+236];
	xor.b32  	%r942, %r942, %r888;
$L__BB5_104:
	and.b32  	%r890, %r803, 4096;
	setp.eq.s32 	%p59, %r890, 0;
	@%p59 bra 	$L__BB5_106;
	ld.global.u32 	%r891, [%rd8+240];
	xor.b32  	%r946, %r946, %r891;
	ld.global.u32 	%r892, [%rd8+244];
	xor.b32  	%r1129, %r1129, %r892;
	ld.global.u32 	%r893, [%rd8+248];
	xor.b32  	%r1128, %r1128, %r893;
	ld.global.u32 	%r894, [%rd8+252];
	xor.b32  	%r1127, %r1127, %r894;
	ld.global.u32 	%r895, [%rd8+256];
	xor.b32  	%r942, %r942, %r895;
$L__BB5_106:
	and.b32  	%r897, %r803, 8192;
	setp.eq.s32 	%p60, %r897, 0;
	@%p60 bra 	$L__BB5_108;
	ld.global.u32 	%r898, [%rd8+260];
	xor.b32  	%r946, %r946, %r898;
	ld.global.u32 	%r899, [%rd8+264];
	xor.b32  	%r1129, %r1129, %r899;
	ld.global.u32 	%r900, [%rd8+268];
	xor.b32  	%r1128, %r1128, %r900;
	ld.global.u32 	%r901, [%rd8+272];
	xor.b32  	%r1127, %r1127, %r901;
	ld.global.u32 	%r902, [%rd8+276];
	xor.b32  	%r942, %r942, %r902;
$L__BB5_108:
	and.b32  	%r904, %r803, 16384;
	setp.eq.s32 	%p61, %r904, 0;
	@%p61 bra 	$L__BB5_110;
	ld.global.u32 	%r905, [%rd8+280];
	xor.b32  	%r946, %r946, %r905;
	ld.global.u32 	%r906, [%rd8+284];
	xor.b32  	%r1129, %r1129, %r906;
	ld.global.u32 	%r907, [%rd8+288];
	xor.b32  	%r1128, %r1128, %r907;
	ld.global.u32 	%r908, [%rd8+292];
	xor.b32  	%r1127, %r1127, %r908;
	ld.global.u32 	%r909, [%rd8+296];
	xor.b32  	%r942, %r942, %r909;
$L__BB5_110:
	and.b32  	%r911, %r803, 32768;
	setp.eq.s32 	%p62, %r911, 0;
	@%p62 bra 	$L__BB5_112;
	ld.global.u32 	%r912, [%rd8+300];
	xor.b32  	%r946, %r946, %r912;
	ld.global.u32 	%r913, [%rd8+304];
	xor.b32  	%r1129, %r1129, %r913;
	ld.global.u32 	%r914, [%rd8+308];
	xor.b32  	%r1128, %r1128, %r914;
	ld.global.u32 	%r915, [%rd8+312];
	xor.b32  	%r1127, %r1127, %r915;
	ld.global.u32 	%r916, [%rd8+316];
	xor.b32  	%r942, %r942, %r916;
$L__BB5_112:
	add.s32 	%r1125, %r1125, 16;
	setp.ne.s32 	%p63, %r1125, 32;
	@%p63 bra 	$L__BB5_80;
	mad.lo.s32 	%r917, %r1119, -31, %r373;
	add.s32 	%r1119, %r917, 1;
	setp.ne.s32 	%p64, %r1119, 5;
	@%p64 bra 	$L__BB5_79;
	st.local.u32 	[%rd1+4], %r946;
	st.local.v2.u32 	[%rd1+8], {%r1129, %r1128};
	st.local.v2.u32 	[%rd1+16], {%r1127, %r942};
$L__BB5_115:
	shr.u64 	%rd35, %rd3, 2;
	add.s32 	%r929, %r929, 1;
	setp.gt.u64 	%p65, %rd3, 3;
	@%p65 bra 	$L__BB5_3;
$L__BB5_116:
	shr.u32 	%r918, %r946, 2;
	xor.b32  	%r919, %r918, %r946;
	shl.b32 	%r920, %r942, 4;
	shl.b32 	%r921, %r919, 1;
	xor.b32  	%r922, %r921, %r920;
	xor.b32  	%r923, %r922, %r919;
	xor.b32  	%r924, %r923, %r942;
	add.s32 	%r925, %r8, %r924;
	add.s32 	%r926, %r925, 362437;
	cvt.rn.f32.u32 	%f2, %r926;
	fma.rn.f32 	%f3, %f2, 0f2F800000, 0f2F000000;
	add.f32 	%f4, %f3, 0fBF000000;
	mul.f32 	%f5, %f1, %f4;
	cvta.to.global.u64 	%rd32, %rd10;
	shl.b64 	%rd33, %rd2, 2;
	add.s64 	%rd34, %rd32, %rd33;
	st.global.f32 	[%rd34], %f5;
$L__BB5_117:
	ret;

}


// ===== COMPILED SASS (sm_100) =====

	.target	sm_100

	.elftype	@"ET_EXEC"


//--------------------- .note.nv.tkinfo           --------------------------
	.section	.note.nv.tkinfo,"",@"SHT_NOTE"
	.sectionflags	@"SHF_NOTE_NV_TKINFO"
	.tkinfo
        /*0018*/ 	.word	0x00000002
        /*0030*/ 	.string	""
        /*0030*/ 	.string	"ptxas"
        /*0030*/ 	.string	"Cuda compilation tools, release 13.0, V13.0.88"
        /*0030*/ 	.string	"Build cuda_13.0.r13.0/compiler.36424714_0"
        /*0030*/ 	.string	"-arch sm_100 -m 64 "



//--------------------- .note.nv.cuinfo           --------------------------
	.section	.note.nv.cuinfo,"",@"SHT_NOTE"
	.sectionflags	@"SHF_NOTE_NV_CUINFO"
        /*0018*/ 	.short	0x0002
        /*001a*/ 	.short	0x0064
        /*001c*/ 	.short	0x0082
	.zero		2


//--------------------- .nv.info                  --------------------------
	.section	.nv.info,"",@"SHT_CUDA_INFO"
	.align	4


	//----- nvinfo : EIATTR_REGCOUNT
	.align		4
        /*0000*/ 	.byte	0x04, 0x2f
        /*0002*/ 	.short	(.L_10 - .L_9)
	.align		4
.L_9:
        /*0004*/ 	.word	index@(_Z14init_matrix_v2Pfiyff)
        /*0008*/ 	.word	0x0000000c


	//----- nvinfo : EIATTR_FRAME_SIZE
	.align		4
.L_10:
        /*000c*/ 	.byte	0x04, 0x11
        /*000e*/ 	.short	(.L_12 - .L_11)
	.align		4
.L_11:
        /*0010*/ 	.word	index@(_Z14init_matrix_v2Pfiyff)
        /*0014*/ 	.word	0x00000000


	//----- nvinfo : EIATTR_REGCOUNT
	.align		4
.L_12:
        /*0018*/ 	.byte	0x04, 0x2f
        /*001a*/ 	.short	(.L_14 - .L_13)
	.align		4
.L_13:
        /*001c*/ 	.word	index@(_Z32deform_conv2d_forward_exaplainedPKfS0_S0_Pfiiiiii)
        /*0020*/ 	.word	0x00000020


	//----- nvinfo : EIATTR_FRAME_SIZE
	.align		4
.L_14:
        /*0024*/ 	.byte	0x04, 0x11
        /*0026*/ 	.short	(.L_16 - .L_15)
	.align		4
.L_15:
        /*0028*/ 	.word	index@(_Z32deform_conv2d_forward_exaplainedPKfS0_S0_Pfiiiiii)
        /*002c*/ 	.word	0x00000000


	//----- nvinfo : EIATTR_REGCOUNT
	.align		4
.L_16:
        /*0030*/ 	.byte	0x04, 0x2f
        /*0032*/ 	.short	(.L_18 - .L_17)
	.align		4
.L_17:
        /*0034*/ 	.word	index@(_Z22deform_conv2d_backwardPKfPfS1_S1_S0_S0_S0_iiiiii)
        /*0038*/ 	.word	0x00000026


	//----- nvinfo : EIATTR_FRAME_SIZE
	.align		4
.L_18:
        /*003c*/ 	.byte	0x04, 0x11
        /*003e*/ 	.short	(.L_20 - .L_19)
	.align		4
.L_19:
        /*0040*/ 	.word	index@(_Z22deform_conv2d_backwardPKfPfS1_S1_S0_S0_S0_iiiiii)
        /*0044*/ 	.word	0x00000000


	//----- nvinfo : EIATTR_REGCOUNT
	.align		4
.L_20:
        /*0048*/ 	.byte	0x04, 0x2f
        /*004a*/ 	.short	(.L_22 - .L_21)
	.align		4
.L_21:
        /*004c*/ 	.word	index@(_Z24update_weights_kernel_v2PfPKfif)
        /*0050*/ 	.word	0x0000000a


	//----- nvinfo : EIATTR_FRAME_SIZE
	.align		4
.L_22:
        /*0054*/ 	.byte	0x04, 0x11
        /*0056*/ 	.short	(.L_24 - .L_23)
	.align		4
.L_23:
        /*0058*/ 	.word	index@(_Z24update_weights_kernel_v2PfPKfif)
        /*005c*/ 	.word	0x00000000


	//----- nvinfo : EIATTR_REGCOUNT
	.align		4
.L_24:
        /*0060*/ 	.byte	0x04, 0x2f
        /*0062*/ 	.short	(.L_26 - .L_25)
	.align		4
.L_25:
        /*0064*/ 	.word	index@(_Z21update_offsets_kernelPfPKfif)
        /*0068*/ 	.word	0x0000000a


	//----- nvinfo : EIATTR_FRAME_SIZE
	.align		4
.L_26:
        /*006c*/ 	.byte	0x04, 0x11
        /*006e*/ 	.short	(.L_28 - .L_27)
	.align		4
.L_27:
        /*0070*/ 	.word	index@(_Z21update_offsets_kernelPfPKfif)
        /*0074*/ 	.word	0x00000000


	//----- nvinfo : EIATTR_REGCOUNT
	.align		4
.L_28:
        /*0078*/ 	.byte	0x04, 0x2f
        /*007a*/ 	.short	(.L_30 - .L_29)
	.align		4
.L_29:
        /*007c*/ 	.word	index@(_Z11init_matrixIfEvPT_iiyf)
        /*0080*/ 	.word	0x0000001f


	//----- nvinfo : EIATTR_FRAME_SIZE
	.align		4
.L_30:
        /*0084*/ 	.byte	0x04, 0x11
        /*0086*/ 	.short	(.L_32 - .L_31)
	.align		4
.L_31:
        /*0088*/ 	.word	index@(_Z11init_matrixIfEvPT_iiyf)
        /*008c*/ 	.word	0x00000030


	//----- nvinfo : EIATTR_MIN_STACK_SIZE
	.align		4
.L_32:
        /*0090*/ 	.byte	0x04, 0x12
        /*0092*/ 	.short	(.L_34 - .L_33)
	.align		4
.L_33:
        /*0094*/ 	.word	index@(_Z11init_matrixIfEvPT_iiyf)
        /*0098*/ 	.word	0x00000030


	//----- nvinfo : EIATTR_MIN_STACK_SIZE
	.align		4
.L_34:
        /*009c*/ 	.byte	0x04, 0x12
        /*009e*/ 	.short	(.L_36 - .L_35)
	.align		4
.L_35:
        /*00a0*/ 	.word	index@(_Z21update_offsets_kernelPfPKfif)
        /*00a4*/ 	.word	0x00000000


	//----- nvinfo : EIATTR_MIN_STACK_SIZE
	.align		4
.L_36:
        /*00a8*/ 	.byte	0x04, 0x12
        /*00aa*/ 	.short	(.L_38 - .L_37)
	.align		4
.L_37:
        /*00ac*/ 	.word	index@(_Z24update_weights_kernel_v2PfPKfif)
        /*00b0*/ 	.word	0x00000000


	//----- nvinfo : EIATTR_MIN_STACK_SIZE
	.align		4
.L_38:
        /*00b4*/ 	.byte	0x04, 0x12
        /*00b6*/ 	.short	(.L_40 - .L_39)
	.align		4
.L_39:
        /*00b8*/ 	.word	index@(_Z22deform_conv2d_backwardPKfPfS1_S1_S0_S0_S0_iiiiii)
        /*00bc*/ 	.word	0x00000000


	//----- nvinfo : EIATTR_MIN_STACK_SIZE
	.align		4
.L_40:
        /*00c0*/ 	.byte	0x04, 0x12
        /*00c2*/ 	.short	(.L_42 - .L_41)
	.align		4
.L_41:
        /*00c4*/ 	.word	index@(_Z32deform_conv2d_forward_exaplainedPKfS0_S0_Pfiiiiii)
        /*00c8*/ 	.word	0x00000000


	//----- nvinfo : EIATTR_MIN_STACK_SIZE
	.align		4
.L_42:
        /*00cc*/ 	.byte	0x04, 0x12
        /*00ce*/ 	.short	(.L_44 - .L_43)
	.align		4
.L_43:
        /*00d0*/ 	.word	index@(_Z14init_matrix_v2Pfiyff)
        /*00d4*/ 	.word	0x00000000
.L_44:


//--------------------- .nv.compat                --------------------------
	.section	.nv.compat,"",@"SHT_CUDA_COMPAT_INFO"
	.align	4
        /*0000*/ 	.byte	0x02, 0x09, 0x00, 0x00, 0x02, 0x02, 0x01, 0x00, 0x02, 0x05, 0x05, 0x00, 0x03, 0x07, 0x01, 0x01
        /*0010*/ 	.byte	0x02, 0x03, 0x00, 0x00, 0x02, 0x06, 0x01, 0x00, 0x04, 0x0b, 0x08, 0x00, 0x01, 0x00, 0x00, 0x00
        /*0020*/ 	.byte	0x00, 0x00, 0x00, 0x00


//--------------------- .nv.info._Z11init_matrixIfEvPT_iiyf --------------------------
	.section	.nv.info._Z11init_matrixIfEvPT_iiyf,"",@"SHT_CUDA_INFO"
	.sectionflags	@""
	.align	4


	//----- nvinfo : EIATTR_CUDA_API_VERSION
	.align		4
        /*0000*/ 	.byte	0x04, 0x37
        /*0002*/ 	.short	(.L_46 - .L_45)
.L_45:
        /*0004*/ 	.word	0x00000082


	//----- nvinfo : EIATTR_KPARAM_INFO
	.align		4
.L_46:
        /*0008*/ 	.byte	0x04, 0x17
        /*000a*/ 	.short	(.L_48 - .L_47)
.L_47:
        /*000c*/ 	.word	0x00000000
        /*0010*/ 	.short	0x0004
        /*0012*/ 	.short	0x0018
        /*0014*/ 	.byte	0x00, 0xf0, 0x11, 0x00


	//----- nvinfo : EIATTR_KPARAM_INFO
	.align		4
.L_48:
        /*0018*/ 	.byte	0x04, 0x17
        /*001a*/ 	.short	(.L_50 - .L_49)
.L_49:
        /*001c*/ 	.word	0x00000000
        /*0020*/ 	.short	0x0003
        /*0022*/ 	.short	0x0010
        /*0024*/ 	.byte	0x00, 0xf0, 0x21, 0x00


	//----- nvinfo : EIATTR_KPARAM_INFO
	.align		4
.L_50:
        /*0028*/ 	.byte	0x04, 0x17
        /*002a*/ 	.short	(.L_52 - .L_51)
.L_51:
        /*002c*/ 	.word	0x00000000
        /*0030*/ 	.short	0x0002
        /*0032*/ 	.short	0x000c
        /*0034*/ 	.byte	0x00, 0xf0, 0x11, 0x00


	//----- nvinfo : EIATTR_KPARAM_INFO
	.align		4
.L_52:
        /*0038*/ 	.byte	0x04, 0x17
        /*003a*/ 	.short	(.L_54 - .L_53)
.L_53:
        /*003c*/ 	.word	0x00000000
        /*0040*/ 	.short	0x0001
        /*0042*/ 	.short	0x0008
        /*0044*/ 	.byte	0x00, 0xf0, 0x11, 0x00


	//----- nvinfo : EIATTR_KPARAM_INFO
	.align		4
.L_54:
        /*0048*/ 	.byte	0x04, 0x17
        /*004a*/ 	.short	(.L_56 - .L_55)
.L_55:
        /*004c*/ 	.word	0x00000000
        /*0050*/ 	.short	0x0000
        /*0052*/ 	.short	0x0000
        /*0054*/ 	.byte	0x00, 0xf5, 0x21, 0x00


	//----- nvinfo : EIATTR_SPARSE_MMA_MASK
	.align		4
.L_56:
        /*0058*/ 	.byte	0x03, 0x50
        /*005a*/ 	.short	0x0000


	//----- nvinfo : EIATTR_MAXREG_COUNT
	.align		4
        /*005c*/ 	.byte	0x03, 0x1b
        /*005e*/ 	.short	0x00ff


	//----- nvinfo : EIATTR_MERCURY_ISA_VERSION
	.align		4
        /*0060*/ 	.byte	0x03, 0x5f
        /*0062*/ 	.short	0x0101


	//----- nvinfo : EIATTR_VRC_CTA_INIT_COUNT
	.align		4
        /*0064*/ 	.byte	0x02, 0x4a
	.zero		1
	.zero		1


	//----- nvinfo : EIATTR_EXIT_INSTR_OFFSETS
	.align		4
        /*0068*/ 	.byte	0x04, 0x1c
        /*006a*/ 	.short	(.L_58 - .L_57)


	//   ....[0]....
.L_57:
        /*006c*/ 	.word	0x000000e0


	//   ....[1]....
        /*0070*/ 	.word	0x00002900


	//----- nvinfo : EIATTR_CRS_STACK_SIZE
	.align		4
.L_58:
        /*0074*/ 	.byte	0x04, 0x1e
        /*0076*/ 	.short	(.L_60 - .L_59)
.L_59:
        /*0078*/ 	.word	0x00000000


	//----- nvinfo : EIATTR_CBANK_PARAM_SIZE
	.align		4
.L_60:
        /*007c*/ 	.byte	0x03, 0x19
        /*007e*/ 	.short	0x001c


	//----- nvinfo : EIATTR_PARAM_CBANK
	.align		4
        /*0080*/ 	.byte	0x04, 0x0a
        /*0082*/ 	.short	(.L_62 - .L_61)
	.align		4
.L_61:
        /*0084*/ 	.word	index@(.nv.constant0._Z11init_matrixIfEvPT_iiyf)
        /*0088*/ 	.short	0x0380
        /*008a*/ 	.short	0x001c


	//----- nvinfo : EIATTR_SW_WAR
	.align		4
.L_62:
        /*008c*/ 	.byte	0x04, 0x36
        /*008e*/ 	.short	(.L_64 - .L_63)
.L_63:
        /*0090*/ 	.word	0x00000008
.L_64:


//--------------------- .nv.info._Z21update_offsets_kernelPfPKfif --------------------------
	.section	.nv.info._Z21update_offsets_kernelPfPKfif,"",@"SHT_CUDA_INFO"
	.sectionflags	@""
	.align	4


	//----- nvinfo : EIATTR_CUDA_API_VERSION
	.align		4
        /*0000*/ 	.byte	0x04, 0x37
        /*0002*/ 	.short	(.L_66 - .L_65)
.L_65:
        /*0004*/ 	.word	0x00000082


	//----- nvinfo : EIATTR_KPARAM_INFO
	.align		4
.L_66:
        /*0008*/ 	.byte	0x04, 0x17
        /*000a*/ 	.short	(.L_68 - .L_67)
.L_67:
        /*000c*/ 	.word	0x00000000
        /*0010*/ 	.short	0x0003
        /*0012*/ 	.short	0x0014
        /*0014*/ 	.byte	0x00, 0xf0, 0x11, 0x00


	//----- nvinfo : EIATTR_KPARAM_INFO
	.align		4
.L_68:
        /*0018*/ 	.byte	0x04, 0x17
        /*001a*/ 	.short	(.L_70 - .L_69)
.L_69:
        /*001c*/ 	.word	0x00000000
        /*0020*/ 	.short	0x0002
        /*0022*/ 	.short	0x0010
        /*0024*/ 	.byte	0x00, 0xf0, 0x11, 0x00


	//----- nvinfo : EIATTR_KPARAM_INFO
	.align		4
.L_70:
        /*0028*/ 	.byte	0x04, 0x17
        /*002a*/ 	.short	(.L_72 - .L_71)
.L_71:
        /*002c*/ 	.word	0x00000000
        /*0030*/ 	.short	0x0001
        /*0032*/ 	.short	0x0008
        /*0034*/ 	.byte	0x00, 0xf5, 0x21, 0x00


	//----- nvinfo : EIATTR_KPARAM_INFO
	.align		4
.L_72:
        /*0038*/ 	.byte	0x04, 0x17
        /*003a*/ 	.short	(.L_74 - .L_73)
.L_73:
        /*003c*/ 	.word	0x00000000
        /*0040*/ 	.short	0x0000
        /*0042*/ 	.short	0x0000
        /*0044*/ 	.byte	0x00, 0xf5, 0x21, 0x00


	//----- nvinfo : EIATTR_SPARSE_MMA_MASK
	.align		4
.L_74:
        /*0048*/ 	.byte	0x03, 0x50
        /*004a*/ 	.short	0x0000


	//----- nvinfo : EIATTR_MAXREG_COUNT
	.align		4
        /*004c*/ 	.byte	0x03, 0x1b
        /*004e*/ 	.short	0x00ff


	//----- nvinfo : EIATTR_MERCURY_ISA_VERSION
	.align		4
        /*0050*/ 	.byte	0x03, 0x5f
        /*0052*/ 	.short	0x0101


	//----- nvinfo : EIATTR_VRC_CTA_INIT_COUNT
	.align		4
        /*0054*/ 	.byte	0x02, 0x4a
	.zero		1
	.zero		1


	//----- nvinfo : EIATTR_EXIT_INSTR_OFFSETS
	.align		4
        /*0058*/ 	.byte	0x04, 0x1c
        /*005a*/ 	.short	(.L_76 - .L_75)


	//   ....[0]....
.L_75:
        /*005c*/ 	.word	0x00000070


	//   ....[1]....
        /*0060*/ 	.word	0x00000120


	//----- nvinfo : EIATTR_CBANK_PARAM_SIZE
	.align		4
.L_76:
        /*0064*/ 	.byte	0x03, 0x19
        /*0066*/ 	.short	0x0018


	//----- nvinfo : EIATTR_PARAM_CBANK
	.align		4
        /*0068*/ 	.byte	0x04, 0x0a
        /*006a*/ 	.short	(.L_78 - .L_77)
	.align		4
.L_77:
        /*006c*/ 	.word	index@(.nv.constant0._Z21update_offsets_kernelPfPKfif)
        /*0070*/ 	.short	0x0380
        /*0072*/ 	.short	0x0018


	//----- nvinfo : EIATTR_SW_WAR
	.align		4
.L_78:
        /*0074*/ 	.byte	0x04, 0x36
        /*0076*/ 	.short	(.L_80 - .L_79)
.L_79:
        /*0078*/ 	.word	0x00000008
.L_80:


//--------------------- .nv.info._Z24update_weights_kernel_v2PfPKfif --------------------------
	.section	.nv.info._Z24update_weights_kernel_v2PfPKfif,"",@"SHT_CUDA_INFO"
	.sectionflags	@""
	.align	4


	//----- nvinfo : EIATTR_CUDA_API_VERSION
	.align		4
        /*0000*/ 	.byte	0x04, 0x37
        /*0002*/ 	.short	(.L_82 - .L_81)
.L_81:
        /*0004*/ 	.word	0x00000082


	//----- nvinfo : EIATTR_KPARAM_INFO
	.align		4
.L_82:
        /*0008*/ 	.byte	0x04, 0x17
        /*000a*/ 	.short	(.L_84 - .L_83)
.L_83:
        /*000c*/ 	.word	0x00000000
        /*0010*/ 	.short	0x0003
        /*0012*/ 	.short	0x0014
        /*0014*/ 	.byte	0x00, 0xf0, 0x11, 0x00


	//----- nvinfo : EIATTR_KPARAM_INFO
	.align		4
.L_84:
        /*0018*/ 	.byte	0x04, 0x17
        /*001a*/ 	.short	(.L_86 - .L_85)
.L_85:
        /*001c*/ 	.word	0x00000000
        /*0020*/ 	.short	0x0002
        /*0022*/ 	.short	0x0010
        /*0024*/ 	.byte	0x00, 0xf0, 0x11, 0x00


	//----- nvinfo : EIATTR_KPARAM_INFO
	.align		4
.L_86:
        /*0028*/ 	.byte	0x04, 0x17
        /*002a*/ 	.short	(.L_88 - .L_87)
.L_87:
        /*002c*/ 	.word	0x00000000
        /*0030*/ 	.short	0x0001
        /*0032*/ 	.short	0x0008
        /*0034*/ 	.byte	0x00, 0xf5, 0x21, 0x00


	//----- nvinfo : EIATTR_KPARAM_INFO
	.align		4
.L_88:
        /*0038*/ 	.byte	0x04, 0x17
        /*003a*/ 	.short	(.L_90 - .L_89)
.L_89:
        /*003c*/ 	.word	0x00000000
        /*0040*/ 	.short	0x0000
        /*0042*/ 	.short	0x0000
        /*0044*/ 	.byte	0x00, 0xf5, 0x21, 0x00


	//----- nvinfo : EIATTR_SPARSE_MMA_MASK
	.align		4
.L_90:
        /*0048*/ 	.byte	0x03, 0x50
        /*004a*/ 	.short	0x0000


	//----- nvinfo : EIATTR_MAXREG_COUNT
	.align		4
        /*004c*/ 	.byte	0x03, 0x1b
        /*004e*/ 	.short	0x00ff


	//----- nvinfo : EIATTR_MERCURY_ISA_VERSION
	.align		4
        /*0050*/ 	.byte	0x03, 0x5f
        /*0052*/ 	.short	0x0101


	//----- nvinfo : EIATTR_VRC_CTA_INIT_COUNT
	.align		4
        /*0054*/ 	.byte	0x02, 0x4a
	.zero		1
	.zero		1


	//----- nvinfo : EIATTR_EXIT_INSTR_OFFSETS
	.align		4
        /*0058*/ 	.byte	0x04, 0x1c
        /*005a*/ 	.short	(.L_92 - .L_91)


	//   ....[0]....
.L_91:
        /*005c*/ 	.word	0x00000070


	//   ....[1]....
        /*0060*/ 	.word	0x00000120


	//----- nvinfo : EIATTR_CBANK_PARAM_SIZE
	.align		4
.L_92:
        /*0064*/ 	.byte	0x03, 0x19
        /*0066*/ 	.short	0x0018


	//----- nvinfo : EIATTR_PARAM_CBANK
	.align		4
        /*0068*/ 	.byte	0x04, 0x0a
        /*006a*/ 	.short	(.L_94 - .L_93)
	.align		4
.L_93:
        /*006c*/ 	.word	index@(.nv.constant0._Z24update_weights_kernel_v2PfPKfif)
        /*0070*/ 	.short	0x0380
        /*0072*/ 	.short	0x0018


	//----- nvinfo : EIATTR_SW_WAR
	.align		4
.L_94:
        /*0074*/ 	.byte	0x04, 0x36
        /*0076*/ 	.short	(.L_96 - .L_95)
.L_95:
        /*0078*/ 	.word	0x00000008
.L_96:


//--------------------- .nv.info._Z22deform_conv2d_backwardPKfPfS1_S1_S0_S0_S0_iiiiii --------------------------
	.section	.nv.info._Z22deform_conv2d_backwardPKfPfS1_S1_S0_S0_S0_iiiiii,"",@"SHT_CUDA_INFO"
	.sectionflags	@""
	.align	4


	//----- nvinfo : EIATTR_CUDA_API_VERSION
	.align		4
        /*0000*/ 	.byte	0x04, 0x37
        /*0002*/ 	.short	(.L_98 - .L_97)
.L_97:
        /*0004*/ 	.word	0x00000082


	//----- nvinfo : EIATTR_KPARAM_INFO
	.align		4
.L_98:
        /*0008*/ 	.byte	0x04, 0x17
        /*000a*/ 	.short	(.L_100 - .L_99)
.L_99:
        /*000c*/ 	.word	0x00000000
        /*0010*/ 	.short	0x000c
        /*0012*/ 	.short	0x004c
        /*0014*/ 	.byte	0x00, 0xf0, 0x11, 0x00


	//----- nvinfo : EIATTR_KPARAM_INFO
	.align		4
.L_100:
        /*0018*/ 	.byte	0x04, 0x17
        /*001a*/ 	.short	(.L_102 - .L_101)
.L_101:
        /*001c*/ 	.word	0x00000000
        /*0020*/ 	.short	0x000b
        /*0022*/ 	.short	0x0048
        /*0024*/ 	.byte	0x00, 0xf0, 0x11, 0x00


	//----- nvinfo : EIATTR_KPARAM_INFO
	.align		4
.L_102:
        /*0028*/ 	.byte	0x04, 0x17
        /*002a*/ 	.short	(.L_104 - .L_103)
.L_103:
        /*002c*/ 	.word	0x00000000
        /*0030*/ 	.short	0x000a
        /*0032*/ 	.short	0x0044
        /*0034*/ 	.byte	0x00, 0xf0, 0x11, 0x00


	//----- nvinfo : EIATTR_KPARAM_INFO
	.align		4
.L_104:
        /*0038*/ 	.byte	0x04, 0x17
        /*003a*/ 	.short	(.L_106 - .L_105)
.L_105:
        /*003c*/ 	.word	0x00000000
        /*0040*/ 	.short	0x0009
        /*0042*/ 	.short	0x0040
        /*0044*/ 	.byte	0x00, 0xf0, 0x11, 0x00


	//----- nvinfo : EIATTR_KPARAM_INFO
	.align		4
.L_106:
        /*0048*/ 	.byte	0x04, 0x17
        /*004a*/ 	.short	(.L_108 - .L_107)
.L_107:
        /*004c*/ 	.word	0x00000000
        /*0050*/ 	.short	0x0008
        /*0052*/ 	.short	0x003c
        /*0054*/ 	.byte	0x00, 0xf0, 0x11, 0x00


	//----- nvinfo : EIATTR_KPARAM_INFO
	.align		4
.L_108:
        /*0058*/ 	.byte	0x04, 0x17
        /*005a*/ 	.short	(.L_110 - .L_109)
.L_109:
        /*005c*/ 	.word	0x00000000
        /*0060*/ 	.short	0x0007
        /*0062*/ 	.short	0x0038
        /*0064*/ 	.byte	0x00, 0xf0, 0x11, 0x00


	//----- nvinfo : EIATTR_KPARAM_INFO
	.align		4
.L_110:
        /*0068*/ 	.byte	0x04, 0x17
        /*006a*/ 	.short	(.L_112 - .L_111)
.L_111:
        /*006c*/ 	.word	0x00000000
        /*0070*/ 	.short	0x0006
        /*0072*/ 	.short	0x0030
        /*0074*/ 	.byte	0x00, 0xf5, 0x21, 0x00


	//----- nvinfo : EIATTR_KPARAM_INFO
	.align		4
.L_112:
        /*0078*/ 	.byte	0x04, 0x17
        /*007a*/ 	.short	(.L_114 - .L_113)
.L_113:
        /*007c*/ 	.word	0x00000000
        /*0080*/ 	.short	0x0005
        /*0082*/ 	.short	0x0028
        /*0084*/ 	.byte	0x00, 0xf5, 0x21, 0x00


	//----- nvinfo : EIATTR_KPARAM_INFO
	.align		4
.L_114:
        /*0088*/ 	.byte	0x04, 0x17
        /*008a*/ 	.short	(.L_116 - .L_115)
.L_115:
        /*008c*/ 	.word	0x00000000
        /*0090*/ 	.short	0x0004
        /*0092*/ 	.short	0x0020
        /*0094*/ 	.byte	0x00, 0xf5, 0x21, 0x00


	//----- nvinfo : EIATTR_KPARAM_INFO
	.align		4
.L_116:
        /*0098*/ 	.byte	0x04, 0x17
        /*009a*/ 	.short	(.L_118 - .L_117)
.L_117:
        /*009c*/ 	.word	0x00000000
        /*00a0*/ 	.short	0x0003
        /*00a2*/ 	.short	0x0018
        /*00a4*/ 	.byte	0x00, 0xf5, 0x21, 0x00


	//----- nvinfo : EIATTR_KPARAM_INFO
	.align		4
.L_118:
        /*00a8*/ 	.byte	0x04, 0x17
        /*00aa*/ 	.short	(.L_120 - .L_119)
.L_119:
        /*00ac*/ 	.word	0x00000000
        /*00b0*/ 	.short	0x0002
        /*00b2*/ 	.short	0x0010
        /*00b4*/ 	.byte	0x00, 0xf5, 0x21, 0x00


	//----- nvinfo : EIATTR_KPARAM_INFO
	.align		4
.L_120:
        /*00b8*/ 	.byte	0x04, 0x17
        /*00ba*/ 	.short	(.L_122 - .L_121)
.L_121:
        /*00bc*/ 	.word	0x00000000
        /*00c0*/ 	.short	0x0001
        /*00c2*/ 	.short	0x0008
        /*00c4*/ 	.byte	0x00, 0xf5, 0x21, 0x00


	//----- nvinfo : EIATTR_KPARAM_INFO
	.align		4
.L_122:
        /*00c8*/ 	.byte	0x04, 0x17
        /*00ca*/ 	.short	(.L_124 - .L_123)
.L_123:
        /*00cc*/ 	.word	0x00000000
        /*00d0*/ 	.short	0x0000
        /*00d2*/ 	.short	0x0000
        /*00d4*/ 	.byte	0x00, 0xf5, 0x21, 0x00


	//----- nvinfo : EIATTR_SPARSE_MMA_MASK
	.align		4
.L_124:
        /*00d8*/ 	.byte	0x03, 0x50
        /*00da*/ 	.short	0x0000


	//----- nvinfo : EIATTR_MAXREG_COUNT
	.align		4
        /*00dc*/ 	.byte	0x03, 0x1b
        /*00de*/ 	.short	0x00ff


	//----- nvinfo : EIATTR_MERCURY_ISA_VERSION
	.align		4
        /*00e0*/ 	.byte	0x03, 0x5f
        /*00e2*/ 	.short	0x0101


	//----- nvinfo : EIATTR_VRC_CTA_INIT_COUNT
	.align		4
        /*00e4*/ 	.byte	0x02, 0x4a
	.zero		1
	.zero		1


	//----- nvinfo : EIATTR_EXIT_INSTR_OFFSETS
	.align		4
        /*00e8*/ 	.byte	0x04, 0x1c
        /*00ea*/ 	.short	(.L_126 - .L_125)


	//   ....[0]....
.L_125:
        /*00ec*/ 	.word	0x000000c0


	//   ....[1]....
        /*00f0*/ 	.word	0x00000100


	//   ....[2]....
        /*00f4*/ 	.word	0x00000ab0


	//----- nvinfo : EIATTR_CRS_STACK_SIZE
	.align		4
.L_126:
        /*00f8*/ 	.byte	0x04, 0x1e
        /*00fa*/ 	.short	(.L_128 - .L_127)
.L_127:
        /*00fc*/ 	.word	0x00000000


	//----- nvinfo : EIATTR_CBANK_PARAM_SIZE
	.align		4
.L_128:
        /*0100*/ 	.byte	0x03, 0x19
        /*0102*/ 	.short	0x0050


	//----- nvinfo : EIATTR_PARAM_CBANK
	.align		4
        /*0104*/ 	.byte	0x04, 0x0a
        /*0106*/ 	.short	(.L_130 - .L_129)
	.align		4
.L_129:
        /*0108*/ 	.word	index@(.nv.constant0._Z22deform_conv2d_backwardPKfPfS1_S1_S0_S0_S0_iiiiii)
        /*010c*/ 	.short	0x0380
        /*010e*/ 	.short	0x0050


	//----- nvinfo : EIATTR_SW_WAR
	.align		4
.L_130:
        /*0110*/ 	.byte	0x04, 0x36
        /*0112*/ 	.short	(.L_132 - .L_131)
.L_131:
        /*0114*/ 	.word	0x00000008
.L_132:


//--------------------- .nv.info._Z32deform_conv2d_forward_exaplainedPKfS0_S0_Pfiiiiii --------------------------
	.section	.nv.info._Z32deform_conv2d_forward_exaplainedPKfS0_S0_Pfiiiiii,"",@"SHT_CUDA_INFO"
	.sectionflags	@""
	.align	4


	//----- nvinfo : EIATTR_CUDA_API_VERSION
	.align		4
        /*0000*/ 	.byte	0x04, 0x37
        /*0002*/ 	.short	(.L_134 - .L_133)
.L_133:
        /*0004*/ 	.word	0x00000082


	//----- nvinfo : EIATTR_KPARAM_INFO
	.align		4
.L_134:
        /*0008*/ 	.byte	0x04, 0x17
        /*000a*/ 	.short	(.L_136 - .L_135)
.L_135:
        /*000c*/ 	.word	0x00000000
        /*0010*/ 	.short	0x0009
        /*0012*/ 	.short	0x0034
        /*0014*/ 	.byte	0x00, 0xf0, 0x11, 0x00


	//----- nvinfo : EIATTR_KPARAM_INFO
	.align		4
.L_136:
        /*0018*/ 	.byte	0x04, 0x17
        /*001a*/ 	.short	(.L_138 - .L_137)
.L_137:
        /*001c*/ 	.word	0x00000000
        /*0020*/ 	.short	0x0008
        /*0022*/ 	.short	0x0030
        /*0024*/ 	.byte	0x00, 0xf0, 0x11, 0x00


	//----- nvinfo : EIATTR_KPARAM_INFO
	.align		4
.L_138:
        /*0028*/ 	.byte	0x04, 0x17
        /*002a*/ 	.short	(.L_140 - .L_139)
.L_139:
        /*002c*/ 	.word	0x00000000
        /*0030*/ 	.short	0x0007
        /*0032*/ 	.short	0x002c
        /*0034*/ 	.byte	0x00, 0xf0, 0x11, 0x00


	//----- nvinfo : EIATTR_KPARAM_INFO
	.align		4
.L_140:
        /*0038*/ 	.byte	0x04, 0x17
        /*003a*/ 	.short	(.L_142 - .L_141)
.L_141:
        /*003c*/ 	.word	0x00000000
        /*0040*/ 	.short	0x0006
        /*0042*/ 	.short	0x0028
        /*0044*/ 	.byte	0x00, 0xf0, 0x11, 0x00


	//----- nvinfo : EIATTR_KPARAM_INFO
	.align		4
.L_142:
        /*0048*/ 	.byte	0x04, 0x17
        /*004a*/ 	.short	(.L_144 - .L_143)
.L_143:
        /*004c*/ 	.word	0x00000000
        /*0050*/ 	.short	0x0005
        /*0052*/ 	.short	0x0024
        /*0054*/ 	.byte	0x00, 0xf0, 0x11, 0x00


	//----- nvinfo : EIATTR_KPARAM_INFO
	.align		4
.L_144:
        /*0058*/ 	.byte	0x04, 0x17
        /*005a*/ 	.short	(.L_146 - .L_145)
.L_145:
        /*005c*/ 	.word	0x00000000
        /*0060*/ 	.short	0x0004
        /*0062*/ 	.short	0x0020
        /*0064*/ 	.byte	0x00, 0xf0, 0x11, 0x00


	//----- nvinfo : EIATTR_KPARAM_INFO
	.align		4
.L_146:
        /*0068*/ 	.byte	0x04, 0x17
        /*006a*/ 	.short	(.L_148 - .L_147)
.L_147:
        /*006c*/ 	.word	0x00000000
        /*0070*/ 	.short	0x0003
        /*0072*/ 	.short	0x0018
        /*0074*/ 	.byte	0x00, 0xf5, 0x21, 0x00


	//----- nvinfo : EIATTR_KPARAM_INFO
	.align		4
.L_148:
        /*0078*/ 	.byte	0x04, 0x17
        /*007a*/ 	.short	(.L_150 - .L_149)
.L_149:
        /*007c*/ 	.word	0x00000000
        /*0080*/ 	.short	0x0002
        /*0082*/ 	.short	0x0010
        /*0084*/ 	.byte	0x00, 0xf5, 0x21, 0x00


	//----- nvinfo : EIATTR_KPARAM_INFO
	.align		4
.L_150:
        /*0088*/ 	.byte	0x04, 0x17
        /*008a*/ 	.short	(.L_152 - .L_151)
.L_151:
        /*008c*/ 	.word	0x00000000
        /*0090*/ 	.short	0x0001
        /*0092*/ 	.short	0x0008
        /*0094*/ 	.byte	0x00, 0xf5, 0x21, 0x00


	//----- nvinfo : EIATTR_KPARAM_INFO
	.align		4
.L_152:
        /*0098*/ 	.byte	0x04, 0x17
        /*009a*/ 	.short	(.L_154 - .L_153)
.L_153:
        /*009c*/ 	.word	0x00000000
        /*00a0*/ 	.short	0x0000
        /*00a2*/ 	.short	0x0000
        /*00a4*/ 	.byte	0x00, 0xf5, 0x21, 0x00


	//----- nvinfo : EIATTR_SPARSE_MMA_MASK
	.align		4
.L_154:
        /*00a8*/ 	.byte	0x03, 0x50
        /*00aa*/ 	.short	0x0000


	//----- nvinfo : EIATTR_MAXREG_COUNT
	.align		4
        /*00ac*/ 	.byte	0x03, 0x1b
        /*00ae*/ 	.short	0x00ff


	//----- nvinfo : EIATTR_MERCURY_ISA_VERSION
	.align		4
        /*00b0*/ 	.byte	0x03, 0x5f
        /*00b2*/ 	.short	0x0101


	//----- nvinfo : EIATTR_VRC_CTA_INIT_COUNT
	.align		4
        /*00b4*/ 	.byte	0x02, 0x4a
	.zero		1
	.zero		1


	//----- nvinfo : EIATTR_EXIT_INSTR_OFFSETS
	.align		4
        /*00b8*/ 	.byte	0x04, 0x1c
        /*00ba*/ 	.short	(.L_156 - .L_155)


	//   ....[0]....
.L_155:
        /*00bc*/ 	.word	0x000000c0


	//   ....[1]....
        /*00c0*/ 	.word	0x00001180


	//----- nvinfo : EIATTR_CBANK_PARAM_SIZE
	.align		4
.L_156:
        /*00c4*/ 	.byte	0x03, 0x19
        /*00c6*/ 	.short	0x0038


	//----- nvinfo : EIATTR_PARAM_CBANK
	.align		4
        /*00c8*/ 	.byte	0x04, 0x0a
        /*00ca*/ 	.short	(.L_158 - .L_157)
	.align		4
.L_157:
        /*00cc*/ 	.word	index@(.nv.constant0._Z32deform_conv2d_forward_exaplainedPKfS0_S0_Pfiiiiii)
        /*00d0*/ 	.short	0x0380
        /*00d2*/ 	.short	0x0038


	//----- nvinfo : EIATTR_SW_WAR
	.align		4
.L_158:
        /*00d4*/ 	.byte	0x04, 0x36
        /*00d6*/ 	.short	(.L_160 - .L_159)
.L_159:
        /*00d8*/ 	.word	0x00000008
.L_160:


//--------------------- .nv.info._Z14init_matrix_v2Pfiyff --------------------------
	.section	.nv.info._Z14init_matrix_v2Pfiyff,"",@"SHT_CUDA_INFO"
	.sectionflags	@""
	.align	4


	//----- nvinfo : EIATTR_CUDA_API_VERSION
	.align		4
        /*0000*/ 	.byte	0x04, 0x37
        /*0002*/ 	.short	(.L_162 - .L_161)
.L_161:
        /*0004*/ 	.word	0x00000082


	//----- nvinfo : EIATTR_KPARAM_INFO
	.align		4
.L_162:
        /*0008*/ 	.byte	0x04, 0x17
        /*000a*/ 	.short	(.L_164 - .L_163)
.L_163:
        /*000c*/ 	.word	0x00000000
        /*0010*/ 	.short	0x0004
        /*0012*/ 	.short	0x001c
        /*0014*/ 	.byte	0x00, 0xf0, 0x11, 0x00


	//----- nvinfo : EIATTR_KPARAM_INFO
	.align		4
.L_164:
        /*0018*/ 	.byte	0x04, 0x17
        /*001a*/ 	.short	(.L_166 - .L_165)
.L_165:
        /*001c*/ 	.word	0x00000000
        /*0020*/ 	.short	0x0003
        /*0022*/ 	.short	0x0018
        /*0024*/ 	.byte	0x00, 0xf0, 0x11, 0x00


	//----- nvinfo : EIATTR_KPARAM_INFO
	.align		4
.L_166:
        /*0028*/ 	.byte	0x04, 0x17
        /*002a*/ 	.short	(.L_168 - .L_167)
.L_167:
        /*002c*/ 	.word	0x00000000
        /*0030*/ 	.short	0x0002
        /*0032*/ 	.short	0x0010
        /*0034*/ 	.byte	0x00, 0xf0, 0x21, 0x00


	//----- nvinfo : EIATTR_KPARAM_INFO
	.align		4
.L_168:
        /*0038*/ 	.byte	0x04, 0x17
        /*003a*/ 	.short	(.L_170 - .L_169)
.L_169:
        /*003c*/ 	.word	0x00000000
        /*0040*/ 	.short	0x0001
        /*0042*/ 	.short	0x0008
        /*0044*/ 	.byte	0x00, 0xf0, 0x11, 0x00


	//----- nvinfo : EIATTR_KPARAM_INFO
	.align		4
.L_170:
        /*0048*/ 	.byte	0x04, 0x17
        /*004a*/ 	.short	(.L_172 - .L_171)
.L_171:
        /*004c*/ 	.word	0x00000000
        /*0050*/ 	.short	0x0000
        /*0052*/ 	.short	0x0000
        /*0054*/ 	.byte	0x00, 0xf5, 0x21, 0x00


	//----- nvinfo : EIATTR_SPARSE_MMA_MASK
	.align		4
.L_172:
        /*0058*/ 	.byte	0x03, 0x50
        /*005a*/ 	.short	0x0000


	//----- nvinfo : EIATTR_MAXREG_COUNT
	.align		4
        /*005c*/ 	.byte	0x03, 0x1b
        /*005e*/ 	.short	0x00ff


	//----- nvinfo : EIATTR_MERCURY_ISA_VERSION
	.align		4
        /*0060*/ 	.byte	0x03, 0x5f
        /*0062*/ 	.short	0x0101


	//----- nvinfo : EIATTR_VRC_CTA_INIT_COUNT
	.align		4
        /*0064*/ 	.byte	0x02, 0x4a
	.zero		1
	.zero		1


	//----- nvinfo : EIATTR_EXIT_INSTR_OFFSETS
	.align		4
        /*0068*/ 	.byte	0x04, 0x1c
        /*006a*/ 	.short	(.L_174 - .L_173)


	//   ....[0]....
.L_173:
        /*006c*/ 	.word	0x00000070


	//   ....[1]....
        /*0070*/ 	.word	0x000000e0


	//   ....[2]....
        /*0074*/ 	.word	0x00000280


	//----- nvinfo : EIATTR_CBANK_PARAM_SIZE
	.align		4
.L_174:
        /*0078*/ 	.byte	0x03, 0x19
        /*007a*/ 	.short	0x0020


	//----- nvinfo : EIATTR_PARAM_CBANK
	.align		4
        /*007c*/ 	.byte	0x04, 0x0a
        /*007e*/ 	.short	(.L_176 - .L_175)
	.align		4
.L_175:
        /*0080*/ 	.word	index@(.nv.constant0._Z14init_matrix_v2Pfiyff)
        /*0084*/ 	.short	0x0380
        /*0086*/ 	.short	0x0020


	//----- nvinfo : EIATTR_SW_WAR
	.align		4
.L_176:
        /*0088*/ 	.byte	0x04, 0x36
        /*008a*/ 	.short	(.L_178 - .L_177)
.L_177:
        /*008c*/ 	.word	0x00000008
.L_178:


//--------------------- .nv.callgraph             --------------------------
	.section	.nv.callgraph,"",@"SHT_CUDA_CALLGRAPH"
	.align	4
	.sectionentsize	8
	.align		4
        /*0000*/ 	.word	0x00000000
	.align		4
        /*0004*/ 	.word	0xffffffff
	.align		4
        /*0008*/ 	.word	0x00000000
	.align		4
        /*000c*/ 	.word	0xfffffffe
	.align		4
        /*0010*/ 	.word	0x00000000
	.align		4
        /*0014*/ 	.word	0xfffffffd
	.align		4
        /*0018*/ 	.word	0x00000000
	.align		4
        /*001c*/ 	.word	0xfffffffc


//--------------------- .nv.constant4             --------------------------
	.section	.nv.constant4,"a",@progbits
	.align	8
	.align		8
.nv.constant4:
        /*0000*/ 	.dword	precalc_xorwow_matrix
	.align		8
        /*0008*/ 	.dword	precalc_xorwow_offset_matrix
	.align		8
        /*0010*/ 	.dword	mrg32k3aM1
	.align		8
        /*0018*/ 	.dword	mrg32k3aM2
	.align		8
        /*0020*/ 	.dword	mrg32k3aM1SubSeq
	.align		8
        /*0028*/ 	.dword	mrg32k3aM2SubSeq
	.align		8
        /*0030*/ 	.dword	mrg32k3aM1Seq
	.align		8
        /*0038*/ 	.dword	mrg32k3aM2Seq


//--------------------- .nv.constant3             --------------------------
	.section	.nv.constant3,"a",@progbits
	.align	8
.nv.constant3:
	.type		__cr_lgamma_table,@object
	.size		__cr_lgamma_table,(.L_8 - __cr_lgamma_table)
__cr_lgamma_table:
        /*0000*/ 	.byte	0x00, 0x00, 0x00, 0x00, 0x00, 0x00, 0x00, 0x00, 0x00, 0x00, 0x00, 0x00, 0x00, 0x00, 0x00, 0x00
        /*0010*/ 	.byte	0xef, 0x39, 0xfa, 0xfe, 0x42, 0x2e, 0xe6, 0x3f, 0x02, 0x20, 0x2a, 0xfa, 0x0b, 0xab, 0xfc, 0x3f
        /*0020*/ 	.byte	0xf9, 0x2c, 0x92, 0x7c, 0xa7, 0x6c, 0x09, 0x40, 0xc9, 0x79, 0x44, 0x3c, 0x64, 0x26, 0x13, 0x40
        /*0030*/ 	.byte	0xca, 0x01, 0xcf, 0x3a, 0x27, 0x51, 0x1a, 0x40, 0x30, 0xcc, 0x2d, 0xf3, 0xe1, 0x0c, 0x21, 0x40
        /*0040*/ 	.byte	0x0d, 0xb7, 0xfc, 0x82, 0x8e, 0x35, 0x25, 0x40
.L_8:


//--------------------- .text._Z11init_matrixIfEvPT_iiyf --------------------------
	.section	.text._Z11init_matrixIfEvPT_iiyf,"ax",@progbits
	.align	128
        .global         _Z11init_matrixIfEvPT_iiyf
        .type           _Z11init_matrixIfEvPT_iiyf,@function
        .size           _Z11init_matrixIfEvPT_iiyf,(.L_x_32 - _Z11init_matrixIfEvPT_iiyf)
        .other          _Z11init_matrixIfEvPT_iiyf,@"STO_CUDA_ENTRY STV_DEFAULT"
_Z11init_matrixIfEvPT_iiyf:
.text._Z11init_matrixIfEvPT_iiyf:
[----:B------:R-:W0:Y:S01]  /*0000*/  LDC R1, c[0x0][0x37c] ;  /* 0x0000df00ff017b82 */ /* 0x000e220000000800 */
[----:B------:R-:W1:Y:S07]  /*0010*/  S2R R0, SR_TID.Y ;  /* 0x0000000000007919 */ /* 0x000e6e0000002200 */
[----:B------:R-:W2:Y:S01]  /*0020*/  LDC R5, c[0x0][0x360] ;  /* 0x0000d800ff057b82 */ /* 0x000ea20000000800 */
[----:B------:R-:W3:Y:S01]  /*0030*/  LDCU.64 UR8, c[0x0][0x388] ;  /* 0x00007100ff0877ac */ /* 0x000ee20008000a00 */
[----:B0-----:R-:W-:Y:S01]  /*0040*/  VIADD R1, R1, 0xffffffd0 ;  /* 0xffffffd001017836 */ /* 0x001fe20000000000 */
[----:B------:R-:W2:Y:S05]  /*0050*/  S2R R4, SR_TID.X ;  /* 0x0000000000047919 */ /* 0x000eaa0000002100 */
[----:B------:R-:W1:Y:S08]  /*0060*/  S2UR UR6, SR_CTAID.Y ;  /* 0x00000000000679c3 */ /* 0x000e700000002600 */
[----:B------:R-:W1:Y:S08]  /*0070*/  LDC R7, c[0x0][0x364] ;  /* 0x0000d900ff077b82 */ /* 0x000e700000000800 */
[----:B------:R-:W2:Y:S01]  /*0080*/  S2UR UR4, SR_CTAID.X ;  /* 0x00000000000479c3 */ /* 0x000ea20000002500 */
[----:B-1----:R-:W-:-:S05]  /*0090*/  IMAD R3, R7, UR6, R0 ;  /* 0x0000000607037c24 */ /* 0x002fca000f8e0200 */
[----:B---3--:R-:W-:Y:S01]  /*00a0*/  ISETP.GE.AND P0, PT, R3, UR8, PT ;  /* 0x0000000803007c0c */ /* 0x008fe2000bf06270 */
[----:B--2---:R-:W-:-:S05]  /*00b0*/  IMAD R10, R5, UR4, R4 ;  /* 0x00000004050a7c24 */ /* 0x004fca000f8e0204 */
[----:B------:R-:W-:Y:S01]  /*00c0*/  ISETP.GE.OR P0, PT, R10, UR9, P0 ;  /* 0x000000090a007c0c */ /* 0x000fe20008706670 */
[----:B------:R-:W-:-:S12]  /*00d0*/  IMAD R10, R3, UR9, R10 ;  /* 0x00000009030a7c24 */ /* 0x000fd8000f8e020a */
[----:B------:R-:W-:Y:S05]  /*00e0*/  @P0 EXIT ;  /* 0x000000000000094d */ /* 0x000fea0003800000 */
[----:B------:R-:W0:Y:S01]  /*00f0*/  LDCU UR5, c[0x0][0x374] ;  /* 0x00006e80ff0577ac */ /* 0x000e220008000800 */
[C---:B------:R-:W-:Y:S01]  /*0100*/  IMAD R4, R5.reuse, R0, R4 ;  /* 0x0000000005047224 */ /* 0x040fe200078e0204 */
[----:B------:R-:W-:Y:S01]  /*0110*/  BSSY.RECONVERGENT B0, `(.L_x_0) ;  /* 0x000026c000007945 */ /* 0x000fe20003800200 */
[----:B------:R-:W-:Y:S01]  /*0120*/  IMAD R2, R5, UR6, RZ ;  /* 0x0000000605027c24 */ /* 0x000fe2000f8e02ff */
[----:B------:R-:W1:Y:S01]  /*0130*/  LDCU.64 UR8, c[0x0][0x390] ;  /* 0x00007200ff0877ac */ /* 0x000e620008000a00 */
[----:B------:R-:W-:Y:S01]  /*0140*/  IMAD.MOV.U32 R3, RZ, RZ, RZ ;  /* 0x000000ffff037224 */ /* 0x000fe200078e00ff */
[----:B------:R-:W2:Y:S01]  /*0150*/  LDCU.64 UR6, c[0x0][0x358] ;  /* 0x00006b00ff0677ac */ /* 0x000ea20008000a00 */
[----:B0-----:R-:W-:Y:S01]  /*0160*/  UIMAD.WIDE.U32 UR4, UR4, UR5, URZ ;  /* 0x00000005040472a5 */ /* 0x001fe2000f8e00ff */
[----:B-1----:R-:W-:-:S05]  /*0170*/  IADD3 R4, P0, PT, R4, UR8, RZ ;  /* 0x0000000804047c10 */ /* 0x002fca000ff1e0ff */
[----:B------:R-:W-:-:S04]  /*0180*/  IMAD.WIDE.U32 R2, R5, UR4, R2 ;  /* 0x0000000405027c25 */ /* 0x000fc8000f8e0002 */
[----:B------:R-:W-:Y:S02]  /*0190*/  IMAD R9, R5, UR5, RZ ;  /* 0x0000000505097c24 */ /* 0x000fe4000f8e02ff */
[----:B------:R-:W-:Y:S01]  /*01a0*/  IMAD.X R5, RZ, RZ, UR9, P0 ;  /* 0x00000009ff057e24 */ /* 0x000fe200080e06ff */
[----:B------:R-:W-:Y:S01]  /*01b0*/  ISETP.NE.AND P0, PT, R10, RZ, PT ;  /* 0x000000ff0a00720c */ /* 0x000fe20003f05270 */
[----:B------:R-:W-:Y:S02]  /*01c0*/  IMAD.IADD R0, R3, 0x1, R9 ;  /* 0x0000000103007824 */ /* 0x000fe400078e0209 */
[----:B------:R-:W-:-:S04]  /*01d0*/  IMAD.WIDE.U32 R2, R7, R2, R4 ;  /* 0x0000000207027225 */ /* 0x000fc800078e0004 */
[----:B------:R-:W-:Y:S01]  /*01e0*/  IMAD R7, R0, R7, RZ ;  /* 0x0000000700077224 */ /* 0x000fe200078e02ff */
[----:B------:R-:W-:-:S03]  /*01f0*/  LOP3.LUT R2, R2, 0xaad26b49, RZ, 0x3c, !PT ;  /* 0xaad26b4902027812 */ /* 0x000fc600078e3cff */
[----:B------:R-:W-:Y:S02]  /*0200*/  IMAD.IADD R0, R3, 0x1, R7 ;  /* 0x0000000103007824 */ /* 0x000fe400078e0207 */
[----:B------:R-:W-:-:S03]  /*0210*/  IMAD R3, R2, 0x4182bed5, RZ ;  /* 0x4182bed502037824 */ /* 0x000fc600078e02ff */
[----:B------:R-:W-:Y:S01]  /*0220*/  LOP3.LUT R0, R0, 0xf7dcefdd, RZ, 0x3c, !PT ;  /* 0xf7dcefdd00007812 */ /* 0x000fe200078e3cff */
[C---:B------:R-:W-:Y:S01]  /*0230*/  VIADD R5, R3.reuse, 0x583f19 ;  /* 0x00583f1903057836 */ /* 0x040fe20000000000 */
[----:B------:R-:W-:-:S03]  /*0240*/  LOP3.LUT R6, R3, 0x159a55e5, RZ, 0x3c, !PT ;  /* 0x159a55e503067812 */ /* 0x000fc600078e3cff */
[----:B------:R-:W-:-:S04]  /*0250*/  IMAD R0, R0, -0x658354e5, RZ ;  /* 0x9a7cab1b00007824 */ /* 0x000fc800078e02ff */
[C---:B------:R-:W-:Y:S01]  /*0260*/  VIADD R7, R0.reuse, 0x1f123bb5 ;  /* 0x1f123bb500077836 */ /* 0x040fe20000000000 */
[C---:B------:R-:W-:Y:S01]  /*0270*/  IADD3 R2, PT, PT, R3.reuse, 0x64f0c9, R0 ;  /* 0x0064f0c903027810 */ /* 0x040fe20007ffe000 */
[----:B------:R-:W-:Y:S01]  /*0280*/  VIADD R3, R3, 0x75bcd15 ;  /* 0x075bcd1503037836 */ /* 0x000fe20000000000 */
[----:B------:R-:W-:Y:S02]  /*0290*/  LOP3.LUT R4, R0, 0x5491333, RZ, 0x3c, !PT ;  /* 0x0549133300047812 */ /* 0x000fe400078e3cff */
[----:B------:R0:W-:Y:S01]  /*02a0*/  STL.64 [R1+0x8], R6 ;  /* 0x0000080601007387 */ /* 0x0001e20000100a00 */
[----:B------:R-:W-:-:S03]  /*02b0*/  SHF.R.S32.HI R0, RZ, 0x1f, R10 ;  /* 0x0000001fff007819 */ /* 0x000fc6000001140a */
[----:B------:R0:W-:Y:S04]  /*02c0*/  STL.64 [R1+0x10], R4 ;  /* 0x0000100401007387 */ /* 0x0001e80000100a00 */
[----:B------:R0:W-:Y:S01]  /*02d0*/  STL.64 [R1], R2 ;  /* 0x0000000201007387 */ /* 0x0001e20000100a00 */
[----:B--2---:R-:W-:Y:S05]  /*02e0*/  @!P0 BRA `(.L_x_1) ;  /* 0x0000002400388947 */ /* 0x004fea0003800000 */
[----:B------:R-:W-:Y:S02]  /*02f0*/  IMAD.MOV.U32 R14, RZ, RZ, R0 ;  /* 0x000000ffff0e7224 */ /* 0x000fe400078e0000 */
[----:B------:R-:W-:Y:S02]  /*0300*/  IMAD.MOV.U32 R12, RZ, RZ, RZ ;  /* 0x000000ffff0c7224 */ /* 0x000fe400078e00ff */
[----:B------:R-:W-:-:S07]  /*0310*/  IMAD.MOV.U32 R11, RZ, RZ, R10 ;  /* 0x000000ffff0b7224 */ /* 0x000fce00078e000a */
.L_x_10:
[----:B------:R-:W-:Y:S01]  /*0320*/  LOP3.LUT R0, R11, 0x3, RZ, 0xc0, !PT ;  /* 0x000000030b007812 */ /* 0x000fe200078ec0ff */
[----:B------:R-:W-:Y:S03]  /*0330*/  BSSY.RECONVERGENT B1, `(.L_x_2) ;  /* 0x0000243000017945 */ /* 0x000fe60003800200 */
[----:B------:R-:W-:-:S04]  /*0340*/  ISETP.NE.U32.AND P0, PT, R0, RZ, PT ;  /* 0x000000ff0000720c */ /* 0x000fc80003f05070 */
[----:B------:R-:W-:-:S13]  /*0350*/  ISETP.NE.AND.EX P0, PT, RZ, RZ, PT, P0 ;  /* 0x000000ffff00720c */ /* 0x000fda0003f05300 */
[----:B-1----:R-:W-:Y:S05]  /*0360*/  @!P0 BRA `(.L_x_3) ;  /* 0x0000002000fc8947 */ /* 0x002fea0003800000 */
[----:B------:R-:W1:Y:S01]  /*0370*/  LDC.64 R8, c[0x4][RZ] ;  /* 0x01000000ff087b82 */ /* 0x000e620000000a00 */
[----:B------:R-:W-:Y:S01]  /*0380*/  IMAD.MOV.U32 R0, RZ, RZ, RZ ;  /* 0x000000ffff007224 */ /* 0x000fe200078e00ff */
[----:B0-----:R-:W-:Y:S02]  /*0390*/  CS2R R4, SRZ ;  /* 0x0000000000047805 */ /* 0x001fe4000001ff00 */
[----:B------:R-:W-:Y:S01]  /*03a0*/  CS2R R6, SRZ ;  /* 0x0000000000067805 */ /* 0x000fe2000001ff00 */
[----:B------:R-:W-:Y:S02]  /*03b0*/  IMAD.MOV.U32 R3, RZ, RZ, RZ ;  /* 0x000000ffff037224 */ /* 0x000fe400078e00ff */
[----:B-1----:R-:W-:-:S07]  /*03c0*/  IMAD.WIDE.U32 R8, R12, 0xc80, R8 ;  /* 0x00000c800c087825 */ /* 0x002fce00078e0008 */
.L_x_5:
[----:B------:R-:W-:-:S06]  /*03d0*/  IMAD R13, R0, 0x4, R1 ;  /* 0x00000004000d7824 */ /* 0x000fcc00078e0201 */
[----:B------:R-:W5:Y:S01]  /*03e0*/  LDL R13, [R13+0x4] ;  /* 0x000004000d0d7983 */ /* 0x000f620000100800 */
[----:B------:R-:W-:-:S05]  /*03f0*/  UMOV UR4, URZ ;  /* 0x000000ff00047c82 */ /* 0x000fca0008000000 */
.L_x_4:
[----:B-----5:R-:W-:Y:S01]  /*0400*/  SHF.R.U32.HI R21, RZ, UR4, R13 ;  /* 0x00000004ff157c19 */ /* 0x020fe2000801160d */
[----:B------:R-:W-:-:S03]  /*0410*/  IMAD.SHL.U32 R15, R0, 0x20, RZ ;  /* 0x00000020000f7824 */ /* 0x000fc600078e00ff */
[----:B------:R-:W-:Y:S01]  /*0420*/  LOP3.LUT R16, R21, 0x1, RZ, 0xc0, !PT ;  /* 0x0000000115107812 */ /* 0x000fe200078ec0ff */
[----:B------:R-:W-:-:S03]  /*0430*/  VIADD R15, R15, UR4 ;  /* 0x000000040f0f7c36 */ /* 0x000fc60008000000 */
[----:B------:R-:W-:Y:S01]  /*0440*/  ISETP.NE.U32.AND P0, PT, R16, 0x1, PT ;  /* 0x000000011000780c */ /* 0x000fe20003f05070 */
[----:B------:R-:W-:-:S03]  /*0450*/  IMAD R15, R15, 0x5, RZ ;  /* 0x000000050f0f7824 */ /* 0x000fc600078e02ff */
[----:B------:R-:W-:Y:S01]  /*0460*/  R2P PR, R21, 0x7e ;  /* 0x0000007e15007804 */ /* 0x000fe20000000000 */
[----:B------:R-:W-:-:S08]  /*0470*/  IMAD.WIDE.U32 R16, R15, 0x4, R8 ;  /* 0x000000040f107825 */ /* 0x000fd000078e0008 */
[----:B------:R-:W2:Y:S04]  /*0480*/  @!P0 LDG.E R20, desc[UR6][R16.64+0x10] ;  /* 0x0000100610148981 */ /* 0x000ea8000c1e1900 */
[----:B------:R-:W3:Y:S04]  /*0490*/  @P1 LDG.E R22, desc[UR6][R16.64+0x24] ;  /* 0x0000240610161981 */ /* 0x000ee8000c1e1900 */
[----:B------:R-:W4:Y:S04]  /*04a0*/  @P2 LDG.E R24, desc[UR6][R16.64+0x38] ;  /* 0x0000380610182981 */ /* 0x000f28000c1e1900 */
[----:B------:R-:W4:Y:S04]  /*04b0*/  @P3 LDG.E R26, desc[UR6][R16.64+0x4c] ;  /* 0x00004c06101a3981 */ /* 0x000f28000c1e1900 */
[----:B------:R-:W4:Y:S04]  /*04c0*/  @P4 LDG.E R28, desc[UR6][R16.64+0x60] ;  /* 0x00006006101c4981 */ /* 0x000f28000c1e1900 */
[----:B------:R-:W4:Y:S04]  /*04d0*/  @!P0 LDG.E R18, desc[UR6][R16.64] ;  /* 0x0000000610128981 */ /* 0x000f28000c1e1900 */
[----:B------:R-:W4:Y:S04]  /*04e0*/  @!P0 LDG.E R15, desc[UR6][R16.64+0x4] ;  /* 0x00000406100f8981 */ /* 0x000f28000c1e1900 */
[----:B------:R-:W4:Y:S04]  /*04f0*/  @P5 LDG.E R19, desc[UR6][R16.64+0x74] ;  /* 0x0000740610135981 */ /* 0x000f28000c1e1900 */
[----:B------:R-:W4:Y:S04]  /*0500*/  @P1 LDG.E R23, desc[UR6][R16.64+0x20] ;  /* 0x0000200610171981 */ /* 0x000f28000c1e1900 */
[----:B------:R-:W4:Y:S01]  /*0510*/  @P3 LDG.E R25, desc[UR6][R16.64+0x48] ;  /* 0x0000480610193981 */ /* 0x000f22000c1e1900 */
[----:B--2---:R-:W-:-:S03]  /*0520*/  @!P0 LOP3.LUT R5, R5, R20, RZ, 0x3c, !PT ;  /* 0x0000001405058212 */ /* 0x004fc600078e3cff */
[----:B------:R-:W2:Y:S01]  /*0530*/  @P1 LDG.E R20, desc[UR6][R16.64+0x14] ;  /* 0x0000140610141981 */ /* 0x000ea2000c1e1900 */
[----:B---3--:R-:W-:-:S03]  /*0540*/  @P1 LOP3.LUT R5, R5, R22, RZ, 0x3c, !PT ;  /* 0x0000001605051212 */ /* 0x008fc600078e3cff */
[----:B------:R-:W3:Y:S01]  /*0550*/  @P1 LDG.E R22, desc[UR6][R16.64+0x1c] ;  /* 0x00001c0610161981 */ /* 0x000ee2000c1e1900 */
[----:B----4-:R-:W-:-:S03]  /*0560*/  @P2 LOP3.LUT R5, R5, R24, RZ, 0x3c, !PT ;  /* 0x0000001805052212 */ /* 0x010fc600078e3cff */
[----:B------:R-:W4:Y:S01]  /*0570*/  @P2 LDG.E R24, desc[UR6][R16.64+0x28] ;  /* 0x0000280610182981 */ /* 0x000f22000c1e1900 */
[----:B------:R-:W-:-:S03]  /*0580*/  @P3 LOP3.LUT R5, R5, R26, RZ, 0x3c, !PT ;  /* 0x0000001a05053212 */ /* 0x000fc600078e3cff */
[----:B------:R-:W3:Y:S01]  /*0590*/  @P6 LDG.E R26, desc[UR6][R16.64+0x88] ;  /* 0x00008806101a6981 */ /* 0x000ee2000c1e1900 */
[----:B------:R-:W-:Y:S02]  /*05a0*/  @P4 LOP3.LUT R5, R5, R28, RZ, 0x3c, !PT ;  /* 0x0000001c05054212 */ /* 0x000fe400078e3cff */
[----:B------:R-:W-:Y:S02]  /*05b0*/  @!P0 LOP3.LUT R3, R3, R18, RZ, 0x3c, !PT ;  /* 0x0000001203038212 */ /* 0x000fe400078e3cff */
[----:B------:R-:W3:Y:S01]  /*05c0*/  @!P0 LDG.E R18, desc[UR6][R16.64+0x8] ;  /* 0x0000080610128981 */ /* 0x000ee2000c1e1900 */
[----:B------:R-:W-:-:S03]  /*05d0*/  @!P0 LOP3.LUT R6, R6, R15, RZ, 0x3c, !PT ;  /* 0x0000000f06068212 */ /* 0x000fc600078e3cff */
[----:B------:R-:W3:Y:S01]  /*05e0*/  @!P0 LDG.E R15, desc[UR6][R16.64+0xc] ;  /* 0x00000c06100f8981 */ /* 0x000ee2000c1e1900 */
[----:B------:R-:W-:-:S03]  /*05f0*/  @P5 LOP3.LUT R5, R5, R19, RZ, 0x3c, !PT ;  /* 0x0000001305055212 */ /* 0x000fc600078e3cff */
[----:B------:R-:W3:Y:S01]  /*0600*/  @P1 LDG.E R19, desc[UR6][R16.64+0x18] ;  /* 0x0000180610131981 */ /* 0x000ee2000c1e1900 */
[----:B--2---:R-:W-:-:S03]  /*0610*/  @P1 LOP3.LUT R3, R3, R20, RZ, 0x3c, !PT ;  /* 0x0000001403031212 */ /* 0x004fc600078e3cff */
[----:B------:R-:W2:Y:S01]  /*0620*/  @P3 LDG.E R20, desc[UR6][R16.64+0x3c] ;  /* 0x00003c0610143981 */ /* 0x000ea2000c1e1900 */
[----:B----4-:R-:W-:-:S03]  /*0630*/  @P2 LOP3.LUT R3, R3, R24, RZ, 0x3c, !PT ;  /* 0x0000001803032212 */ /* 0x010fc600078e3cff */
[----:B------:R-:W4:Y:S01]  /*0640*/  @P4 LDG.E R24, desc[UR6][R16.64+0x50] ;  /* 0x0000500610184981 */ /* 0x000f22000c1e1900 */
[----:B---3--:R-:W-:-:S03]  /*0650*/  @!P0 LOP3.LUT R7, R7, R18, RZ, 0x3c, !PT ;  /* 0x0000001207078212 */ /* 0x008fc600078e3cff */
[----:B------:R-:W3:Y:S01]  /*0660*/  @P2 LDG.E R18, desc[UR6][R16.64+0x30] ;  /* 0x0000300610122981 */ /* 0x000ee2000c1e1900 */
[----:B------:R-:W-:-:S03]  /*0670*/  @!P0 LOP3.LUT R4, R4, R15, RZ, 0x3c, !PT ;  /* 0x0000000f04048212 */ /* 0x000fc600078e3cff */
[----:B------:R-:W3:Y:S01]  /*0680*/  @P2 LDG.E R15, desc[UR6][R16.64+0x2c] ;  /* 0x00002c06100f2981 */ /* 0x000ee2000c1e1900 */
[----:B------:R-:W-:-:S03]  /*0690*/  @P1 LOP3.LUT R6, R6, R19, RZ, 0x3c, !PT ;  /* 0x0000001306061212 */ /* 0x000fc600078e3cff */
[----:B------:R-:W3:Y:S01]  /*06a0*/  @P2 LDG.E R19, desc[UR6][R16.64+0x34] ;  /* 0x0000340610132981 */ /* 0x000ee2000c1e1900 */
[----:B------:R-:W-:Y:S02]  /*06b0*/  @P1 LOP3.LUT R7, R7, R22, RZ, 0x3c, !PT ;  /* 0x0000001607071212 */ /* 0x000fe400078e3cff */
[----:B------:R-:W-:Y:S01]  /*06c0*/  @P1 LOP3.LUT R4, R4, R23, RZ, 0x3c, !PT ;  /* 0x0000001704041212 */ /* 0x000fe200078e3cff */
[----:B------:R-:W3:Y:S04]  /*06d0*/  @P3 LDG.E R22, desc[UR6][R16.64+0x44] ;  /* 0x0000440610163981 */ /* 0x000ee8000c1e1900 */
[----:B------:R-:W3:Y:S01]  /*06e0*/  @P3 LDG.E R23, desc[UR6][R16.64+0x40] ;  /* 0x0000400610173981 */ /* 0x000ee2000c1e1900 */
[----:B--2---:R-:W-:-:S03]  /*06f0*/  @P3 LOP3.LUT R3, R3, R20, RZ, 0x3c, !PT ;  /* 0x0000001403033212 */ /* 0x004fc600078e3cff */
[----:B------:R-:W2:Y:S01]  /*0700*/  @P5 LDG.E R20, desc[UR6][R16.64+0x64] ;  /* 0x0000640610145981 */ /* 0x000ea2000c1e1900 */
[----:B----4-:R-:W-:-:S03]  /*0710*/  @P4 LOP3.LUT R3, R3, R24, RZ, 0x3c, !PT ;  /* 0x0000001803034212 */ /* 0x010fc600078e3cff */
[----:B------:R-:W4:Y:S01]  /*0720*/  @P6 LDG.E R24, desc[UR6][R16.64+0x78] ;  /* 0x0000780610186981 */ /* 0x000f22000c1e1900 */
[----:B---3--:R-:W-:-:S03]  /*0730*/  @P2 LOP3.LUT R7, R7, R18, RZ, 0x3c, !PT ;  /* 0x0000001207072212 */ /* 0x008fc600078e3cff */
[----:B------:R-:W3:Y:S01]  /*0740*/  @P4 LDG.E R18, desc[UR6][R16.64+0x58] ;  /* 0x0000580610124981 */ /* 0x000ee2000c1e1900 */
[----:B------:R-:W-:-:S03]  /*0750*/  @P2 LOP3.LUT R6, R6, R15, RZ, 0x3c, !PT ;  /* 0x0000000f06062212 */ /* 0x000fc600078e3cff */
[----:B------:R-:W3:Y:S01]  /*0760*/  @P4 LDG.E R15, desc[UR6][R16.64+0x54] ;  /* 0x00005406100f4981 */ /* 0x000ee2000c1e1900 */
[----:B------:R-:W-:-:S03]  /*0770*/  @P2 LOP3.LUT R4, R4, R19, RZ, 0x3c, !PT ;  /* 0x0000001304042212 */ /* 0x000fc600078e3cff */
[----:B------:R-:W3:Y:S01]  /*0780*/  @P4 LDG.E R19, desc[UR6][R16.64+0x5c] ;  /* 0x00005c0610134981 */ /* 0x000ee2000c1e1900 */
[----:B------:R-:W-:Y:S02]  /*0790*/  @P3 LOP3.LUT R7, R7, R22, RZ, 0x3c, !PT ;  /* 0x0000001607073212 */ /* 0x000fe400078e3cff */
[----:B------:R-:W-:Y:S01]  /*07a0*/  @P3 LOP3.LUT R4, R4, R25, RZ, 0x3c, !PT ;  /* 0x0000001904043212 */ /* 0x000fe200078e3cff */
[----:B------:R-:W3:Y:S01]  /*07b0*/  @P5 LDG.E R22, desc[UR6][R16.64+0x6c] ;  /* 0x00006c0610165981 */ /* 0x000ee2000c1e1900 */
[----:B------:R-:W-:-:S03]  /*07c0*/  @P3 LOP3.LUT R6, R6, R23, RZ, 0x3c, !PT ;  /* 0x0000001706063212 */ /* 0x000fc600078e3cff */
[----:B------:R-:W3:Y:S04]  /*07d0*/  @P5 LDG.E R23, desc[UR6][R16.64+0x68] ;  /* 0x0000680610175981 */ /* 0x000ee8000c1e1900 */
[----:B------:R-:W3:Y:S01]  /*07e0*/  @P5 LDG.E R25, desc[UR6][R16.64+0x70] ;  /* 0x0000700610195981 */ /* 0x000ee2000c1e1900 */
[----:B------:R-:W-:Y:S02]  /*07f0*/  LOP3.LUT P0, RZ, R21, 0x80, RZ, 0xc0, !PT ;  /* 0x0000008015ff7812 */ /* 0x000fe4000780c0ff */
[----:B--2---:R-:W-:-:S11]  /*0800*/  @P5 LOP3.LUT R3, R3, R20, RZ, 0x3c, !PT ;  /* 0x0000001403035212 */ /* 0x004fd600078e3cff */
        /* <DEDUP_REMOVED lines=15> */
[----:B------:R-:W-:Y:S02]  /*0900*/  @P6 LOP3.LUT R5, R5, R26, RZ, 0x3c, !PT ;  /* 0x0000001a05056212 */ /* 0x000fe400078e3cff */
[----:B--2---:R-:W-:Y:S02]  /*0910*/  @P0 LOP3.LUT R3, R3, R20, RZ, 0x3c, !PT ;  /* 0x0000001403030212 */ /* 0x004fe400078e3cff */
[----:B----4-:R-:W-:Y:S02]  /*0920*/  @P0 LOP3.LUT R5, R5, R24, RZ, 0x3c, !PT ;  /* 0x0000001805050212 */ /* 0x010fe400078e3cff */
[----:B---3--:R-:W-:Y:S02]  /*0930*/  @P6 LOP3.LUT R7, R7, R18, RZ, 0x3c, !PT ;  /* 0x0000001207076212 */ /* 0x008fe400078e3cff */
[----:B------:R-:W-:Y:S02]  /*0940*/  @P6 LOP3.LUT R6, R6, R15, RZ, 0x3c, !PT ;  /* 0x0000000f06066212 */ /* 0x000fe400078e3cff */
[----:B------:R-:W-:-:S02]  /*0950*/  @P6 LOP3.LUT R4, R4, R19, RZ, 0x3c, !PT ;  /* 0x0000001304046212 */ /* 0x000fc400078e3cff */
[----:B------:R-:W-:Y:S02]  /*0960*/  @P0 LOP3.LUT R7, R7, R22, RZ, 0x3c, !PT ;  /* 0x0000001607070212 */ /* 0x000fe400078e3cff */
[----:B------:R-:W-:Y:S02]  /*0970*/  @P0 LOP3.LUT R6, R6, R23, RZ, 0x3c, !PT ;  /* 0x0000001706060212 */ /* 0x000fe400078e3cff */
[----:B------:R-:W-:Y:S02]  /*0980*/  @P0 LOP3.LUT R4, R4, R25, RZ, 0x3c, !PT ;  /* 0x0000001904040212 */ /* 0x000fe400078e3cff */
[----:B------:R-:W-:-:S13]  /*0990*/  R2P PR, R21.B1, 0x7f ;  /* 0x0000007f15007804 */ /* 0x000fda0000001000 */
[----:B------:R-:W2:Y:S04]  /*09a0*/  @P0 LDG.E R18, desc[UR6][R16.64+0xa0] ;  /* 0x0000a00610120981 */ /* 0x000ea8000c1e1900 */
[----:B------:R-:W3:Y:S04]  /*09b0*/  @P0 LDG.E R15, desc[UR6][R16.64+0xa4] ;  /* 0x0000a406100f0981 */ /* 0x000ee8000c1e1900 */
[----:B------:R-:W4:Y:S04]  /*09c0*/  @P0 LDG.E R20, desc[UR6][R16.64+0xa8] ;  /* 0x0000a80610140981 */ /* 0x000f28000c1e1900 */
[----:B------:R-:W4:Y:S04]  /*09d0*/  @P0 LDG.E R19, desc[UR6][R16.64+0xac] ;  /* 0x0000ac0610130981 */ /* 0x000f28000c1e1900 */
[----:B------:R-:W4:Y:S04]  /*09e0*/  @P0 LDG.E R22, desc[UR6][R16.64+0xb0] ;  /* 0x0000b00610160981 */ /* 0x000f28000c1e1900 */
[----:B------:R-:W4:Y:S04]  /*09f0*/  @P1 LDG.E R24, desc[UR6][R16.64+0xb4] ;  /* 0x0000b40610181981 */ /* 0x000f28000c1e1900 */
[----:B------:R-:W4:Y:S04]  /*0a00*/  @P1 LDG.E R26, desc[UR6][R16.64+0xbc] ;  /* 0x0000bc06101a1981 */ /* 0x000f28000c1e1900 */
[----:B------:R-:W4:Y:S04]  /*0a10*/  @P1 LDG.E R23, desc[UR6][R16.64+0xb8] ;  /* 0x0000b80610171981 */ /* 0x000f28000c1e1900 */
[----:B------:R-:W4:Y:S04]  /*0a20*/  @P1 LDG.E R28, desc[UR6][R16.64+0xc4] ;  /* 0x0000c406101c1981 */ /* 0x000f28000c1e1900 */
[----:B------:R-:W4:Y:S01]  /*0a30*/  @P1 LDG.E R25, desc[UR6][R16.64+0xc0] ;  /* 0x0000c00610191981 */ /* 0x000f22000c1e1900 */
[----:B--2---:R-:W-:-:S03]  /*0a40*/  @P0 LOP3.LUT R3, R3, R18, RZ, 0x3c, !PT ;  /* 0x0000001203030212 */ /* 0x004fc600078e3cff */
[----:B------:R-:W2:Y:S01]  /*0a50*/  @P2 LDG.E R18, desc[UR6][R16.64+0xc8] ;  /* 0x0000c80610122981 */ /* 0x000ea2000c1e1900 */
[----:B---3--:R-:W-:-:S03]  /*0a60*/  @P0 LOP3.LUT R6, R6, R15, RZ, 0x3c, !PT ;  /* 0x0000000f06060212 */ /* 0x008fc600078e3cff */
[----:B------:R-:W3:Y:S01]  /*0a70*/  @P2 LDG.E R15, desc[UR6][R16.64+0xcc] ;  /* 0x0000cc06100f2981 */ /* 0x000ee2000c1e1900 */
[----:B----4-:R-:W-:-:S03]  /*0a80*/  @P0 LOP3.LUT R7, R7, R20, RZ, 0x3c, !PT ;  /* 0x0000001407070212 */ /* 0x010fc600078e3cff */
[----:B------:R-:W4:Y:S01]  /*0a90*/  @P3 LDG.E R20, desc[UR6][R16.64+0xec] ;  /* 0x0000ec0610143981 */ /* 0x000f22000c1e1900 */
[----:B------:R-:W-:-:S03]  /*0aa0*/  @P0 LOP3.LUT R4, R4, R19, RZ, 0x3c, !PT ;  /* 0x0000001304040212 */ /* 0x000fc600078e3cff */
[----:B------:R-:W4:Y:S01]  /*0ab0*/  @P2 LDG.E R19, desc[UR6][R16.64+0xd4] ;  /* 0x0000d40610132981 */ /* 0x000f22000c1e1900 */
[----:B------:R-:W-:Y:S02]  /*0ac0*/  @P0 LOP3.LUT R5, R5, R22, RZ, 0x3c, !PT ;  /* 0x0000001605050212 */ /* 0x000fe400078e3cff */
[----:B------:R-:W-:Y:S01]  /*0ad0*/  LOP3.LUT P0, RZ, R21, 0x8000, RZ, 0xc0, !PT ;  /* 0x0000800015ff7812 */ /* 0x000fe2000780c0ff */
[----:B------:R-:W4:Y:S01]  /*0ae0*/  @P2 LDG.E R22, desc[UR6][R16.64+0xd0] ;  /* 0x0000d00610162981 */ /* 0x000f22000c1e1900 */
[----:B------:R-:W-:-:S03]  /*0af0*/  @P1 LOP3.LUT R3, R3, R24, RZ, 0x3c, !PT ;  /* 0x0000001803031212 */ /* 0x000fc600078e3cff */
[----:B------:R-:W4:Y:S01]  /*0b00*/  @P3 LDG.E R21, desc[UR6][R16.64+0xe0] ;  /* 0x0000e00610153981 */ /* 0x000f22000c1e1900 */
[----:B------:R-:W-:-:S03]  /*0b10*/  @P1 LOP3.LUT R7, R7, R26, RZ, 0x3c, !PT ;  /* 0x0000001a07071212 */ /* 0x000fc600078e3cff */
[----:B------:R-:W4:Y:S01]  /*0b20*/  @P2 LDG.E R24, desc[UR6][R16.64+0xd8] ;  /* 0x0000d80610182981 */ /* 0x000f22000c1e1900 */
[----:B------:R-:W-:-:S03]  /*0b30*/  @P1 LOP3.LUT R6, R6, R23, RZ, 0x3c, !PT ;  /* 0x0000001706061212 */ /* 0x000fc600078e3cff */
[----:B------:R-:W4:Y:S01]  /*0b40*/  @P3 LDG.E R26, desc[UR6][R16.64+0xdc] ;  /* 0x0000dc06101a3981 */ /* 0x000f22000c1e1900 */
[----:B------:R-:W-:-:S03]  /*0b50*/  @P1 LOP3.LUT R5, R5, R28, RZ, 0x3c, !PT ;  /* 0x0000001c05051212 */ /* 0x000fc600078e3cff */
[----:B------:R-:W4:Y:S04]  /*0b60*/  @P3 LDG.E R28, desc[UR6][R16.64+0xe4] ;  /* 0x0000e406101c3981 */ /* 0x000f28000c1e1900 */
[----:B------:R-:W4:Y:S01]  /*0b70*/  @P3 LDG.E R23, desc[UR6][R16.64+0xe8] ;  /* 0x0000e80610173981 */ /* 0x000f22000c1e1900 */
[----:B--2---:R-:W-:-:S03]  /*0b80*/  @P2 LOP3.LUT R3, R3, R18, RZ, 0x3c, !PT ;  /* 0x0000001203032212 */ /* 0x004fc600078e3cff */
[----:B------:R-:W2:Y:S01]  /*0b90*/  @P4 LDG.E R18, desc[UR6][R16.64+0xf0] ;  /* 0x0000f00610124981 */ /* 0x000ea2000c1e1900 */
[----:B---3--:R-:W-:Y:S02]  /*0ba0*/  @P2 LOP3.LUT R6, R6, R15, RZ, 0x3c, !PT ;  /* 0x0000000f06062212 */ /* 0x008fe400078e3cff */
[----:B------:R-:W-:Y:S01]  /*0bb0*/  @P1 LOP3.LUT R4, R4, R25, RZ, 0x3c, !PT ;  /* 0x0000001904041212 */ /* 0x000fe200078e3cff */
[----:B------:R-:W3:Y:S03]  /*0bc0*/  @P5 LDG.E R15, desc[UR6][R16.64+0x110] ;  /* 0x00011006100f5981 */ /* 0x000ee6000c1e1900 */
[----:B----4-:R-:W-:Y:S02]  /*0bd0*/  @P2 LOP3.LUT R4, R4, R19, RZ, 0x3c, !PT ;  /* 0x0000001304042212 */ /* 0x010fe400078e3cff */
[----:B------:R-:W4:Y:S01]  /*0be0*/  @P4 LDG.E R19, desc[UR6][R16.64+0xf4] ;  /* 0x0000f40610134981 */ /* 0x000f22000c1e1900 */
        /* <DEDUP_REMOVED lines=12> */
[----:B--2---:R-:W-:-:S03]  /*0cb0*/  @P4 LOP3.LUT R3, R3, R18, RZ, 0x3c, !PT ;  /* 0x0000001203034212 */ /* 0x004fc600078e3cff */
[----:B------:R-:W2:Y:S01]  /*0cc0*/  @P5 LDG.E R18, desc[UR6][R16.64+0x114] ;  /* 0x0001140610125981 */ /* 0x000ea2000c1e1900 */
[----:B------:R-:W-:-:S03]  /*0cd0*/  @P3 LOP3.LUT R5, R5, R20, RZ, 0x3c, !PT ;  /* 0x0000001405053212 */ /* 0x000fc600078e3cff */
[----:B------:R-:W2:Y:S01]  /*0ce0*/  @P6 LDG.E R20, desc[UR6][R16.64+0x118] ;  /* 0x0001180610146981 */ /* 0x000ea2000c1e1900 */
[----:B----4-:R-:W-:-:S03]  /*0cf0*/  @P4 LOP3.LUT R6, R6, R19, RZ, 0x3c, !PT ;  /* 0x0000001306064212 */ /* 0x010fc600078e3cff */
[----:B------:R-:W4:Y:S01]  /*0d00*/  @P6 LDG.E R19, desc[UR6][R16.64+0x11c] ;  /* 0x00011c0610136981 */ /* 0x000f22000c1e1900 */
[----:B---3--:R-:W-:-:S03]  /*0d10*/  @P4 LOP3.LUT R7, R7, R22, RZ, 0x3c, !PT ;  /* 0x0000001607074212 */ /* 0x008fc600078e3cff */
[----:B------:R-:W3:Y:S01]  /*0d20*/  @P6 LDG.E R22, desc[UR6][R16.64+0x120] ;  /* 0x0001200610166981 */ /* 0x000ee2000c1e1900 */
[----:B------:R-:W-:-:S03]  /*0d30*/  @P4 LOP3.LUT R4, R4, R21, RZ, 0x3c, !PT ;  /* 0x0000001504044212 */ /* 0x000fc600078e3cff */
[----:B------:R-:W3:Y:S01]  /*0d40*/  @P0 LDG.E R21, desc[UR6][R16.64+0x130] ;  /* 0x0001300610150981 */ /* 0x000ee2000c1e1900 */
[----:B------:R-:W-:Y:S02]  /*0d50*/  @P4 LOP3.LUT R5, R5, R24, RZ, 0x3c, !PT ;  /* 0x0000001805054212 */ /* 0x000fe400078e3cff */
[----:B------:R-:W-:Y:S01]  /*0d60*/  @P5 LOP3.LUT R4, R4, R15, RZ, 0x3c, !PT ;  /* 0x0000000f04045212 */ /* 0x000fe200078e3cff */
[----:B------:R-:W3:Y:S01]  /*0d70*/  @P6 LDG.E R24, desc[UR6][R16.64+0x128] ;  /* 0x0001280610186981 */ /* 0x000ee2000c1e1900 */
[----:B------:R-:W-:-:S03]  /*0d80*/  @P5 LOP3.LUT R3, R3, R26, RZ, 0x3c, !PT ;  /* 0x0000001a03035212 */ /* 0x000fc600078e3cff */
[----:B------:R-:W3:Y:S01]  /*0d90*/  @P6 LDG.E R15, desc[UR6][R16.64+0x124] ;  /* 0x00012406100f6981 */ /* 0x000ee2000c1e1900 */
[----:B------:R-:W-:-:S03]  /*0da0*/  @P5 LOP3.LUT R7, R7, R28, RZ, 0x3c, !PT ;  /* 0x0000001c07075212 */ /* 0x000fc600078e3cff */
[----:B------:R-:W3:Y:S01]  /*0db0*/  @P0 LDG.E R26, desc[UR6][R16.64+0x12c] ;  /* 0x00012c06101a0981 */ /* 0x000ee2000c1e1900 */
[----:B------:R-:W-:-:S03]  /*0dc0*/  @P5 LOP3.LUT R6, R6, R23, RZ, 0x3c, !PT ;  /* 0x0000001706065212 */ /* 0x000fc600078e3cff */
[----:B------:R-:W3:Y:S04]  /*0dd0*/  @P0 LDG.E R28, desc[UR6][R16.64+0x13c] ;  /* 0x00013c06101c0981 */ /* 0x000ee8000c1e1900 */
[----:B------:R-:W3:Y:S01]  /*0de0*/  @P0 LDG.E R23, desc[UR6][R16.64+0x138] ;  /* 0x0001380610170981 */ /* 0x000ee2000c1e1900 */
[----:B--2---:R-:W-:-:S03]  /*0df0*/  @P5 LOP3.LUT R5, R5, R18, RZ, 0x3c, !PT ;  /* 0x0000001205055212 */ /* 0x004fc600078e3cff */
[----:B------:R-:W2:Y:S01]  /*0e00*/  @P0 LDG.E R18, desc[UR6][R16.64+0x134] ;  /* 0x0001340610120981 */ /* 0x000ea2000c1e1900 */
[----:B------:R-:W-:-:S04]  /*0e10*/  UIADD3 UR4, UPT, UPT, UR4, 0x10, URZ ;  /* 0x0000001004047890 */ /* 0x000fc8000fffe0ff */
[----:B------:R-:W-:Y:S01]  /*0e20*/  UISETP.NE.AND UP0, UPT, UR4, 0x20, UPT ;  /* 0x000000200400788c */ /* 0x000fe2000bf05270 */
[----:B------:R-:W-:Y:S02]  /*0e30*/  @P6 LOP3.LUT R3, R3, R20, RZ, 0x3c, !PT ;  /* 0x0000001403036212 */ /* 0x000fe400078e3cff */
[----:B----4-:R-:W-:Y:S02]  /*0e40*/  @P6 LOP3.LUT R6, R6, R19, RZ, 0x3c, !PT ;  /* 0x0000001306066212 */ /* 0x010fe400078e3cff */
[----:B---3--:R-:W-:Y:S02]  /*0e50*/  @P6 LOP3.LUT R7, R7, R22, RZ, 0x3c, !PT ;  /* 0x0000001607076212 */ /* 0x008fe400078e3cff */
[----:B------:R-:W-:Y:S02]  /*0e60*/  @P0 LOP3.LUT R6, R6, R21, RZ, 0x3c, !PT ;  /* 0x0000001506060212 */ /* 0x000fe400078e3cff */
[----:B------:R-:W-:Y:S02]  /*0e70*/  @P6 LOP3.LUT R5, R5, R24, RZ, 0x3c, !PT ;  /* 0x0000001805056212 */ /* 0x000fe400078e3cff */
[----:B------:R-:W-:-:S02]  /*0e80*/  @P6 LOP3.LUT R4, R4, R15, RZ, 0x3c, !PT ;  /* 0x0000000f04046212 */ /* 0x000fc400078e3cff */
[----:B------:R-:W-:Y:S02]  /*0e90*/  @P0 LOP3.LUT R3, R3, R26, RZ, 0x3c, !PT ;  /* 0x0000001a03030212 */ /* 0x000fe400078e3cff */
[----:B------:R-:W-:Y:S02]  /*0ea0*/  @P0 LOP3.LUT R5, R5, R28, RZ, 0x3c, !PT ;  /* 0x0000001c05050212 */ /* 0x000fe400078e3cff */
[----:B------:R-:W-:Y:S02]  /*0eb0*/  @P0 LOP3.LUT R4, R4, R23, RZ, 0x3c, !PT ;  /* 0x0000001704040212 */ /* 0x000fe400078e3cff */
[----:B--2---:R-:W-:Y:S01]  /*0ec0*/  @P0 LOP3.LUT R7, R7, R18, RZ, 0x3c, !PT ;  /* 0x0000001207070212 */ /* 0x004fe200078e3cff */
[----:B------:R-:W-:Y:S06]  /*0ed0*/  BRA.U UP0, `(.L_x_4) ;  /* 0xfffffff500487547 */ /* 0x000fec000b83ffff */
[----:B------:R-:W-:-:S05]  /*0ee0*/  VIADD R0, R0, 0x1 ;  /* 0x0000000100007836 */ /* 0x000fca0000000000 */
[----:B------:R-:W-:-:S13]  /*0ef0*/  ISETP.NE.AND P0, PT, R0, 0x5, PT ;  /* 0x000000050000780c */ /* 0x000fda0003f05270 */
[----:B------:R-:W-:Y:S05]  /*0f00*/  @P0 BRA `(.L_x_5) ;  /* 0xfffffff400300947 */ /* 0x000fea000383ffff */
[----:B------:R-:W-:Y:S01]  /*0f10*/  LOP3.LUT R0, R11, 0x3, RZ, 0xc0, !PT ;  /* 0x000000030b007812 */ /* 0x000fe200078ec0ff */
[----:B------:R1:W-:Y:S03]  /*0f20*/  STL.64 [R1+0x8], R6 ;  /* 0x0000080601007387 */ /* 0x0003e60000100a00 */
[----:B------:R-:W-:Y:S01]  /*0f30*/  ISETP.NE.U32.AND P0, PT, R0, 0x1, PT ;  /* 0x000000010000780c */ /* 0x000fe20003f05070 */
[----:B------:R1:W-:Y:S03]  /*0f40*/  STL.64 [R1+0x10], R4 ;  /* 0x0000100401007387 */ /* 0x0003e60000100a00 */
[----:B------:R-:W-:Y:S01]  /*0f50*/  ISETP.NE.AND.EX P0, PT, RZ, RZ, PT, P0 ;  /* 0x000000ffff00720c */ /* 0x000fe20003f05300 */
[----:B------:R1:W-:-:S12]  /*0f60*/  STL [R1+0x4], R3 ;  /* 0x0000040301007387 */ /* 0x0003d80000100800 */
[----:B-1----:R-:W-:Y:S05]  /*0f70*/  @!P0 BRA `(.L_x_3) ;  /* 0x0000001400f88947 */ /* 0x002fea0003800000 */
[----:B------:R-:W-:Y:S01]  /*0f80*/  UMOV UR4, URZ ;  /* 0x000000ff00047c82 */ /* 0x000fe20008000000 */
[----:B------:R-:W-:Y:S01]  /*0f90*/  IMAD.MOV.U32 R0, RZ, RZ, RZ ;  /* 0x000000ffff007224 */ /* 0x000fe200078e00ff */
[----:B------:R-:W-:Y:S01]  /*0fa0*/  CS2R R6, SRZ ;  /* 0x0000000000067805 */ /* 0x000fe2000001ff00 */
[----:B------:R-:W-:Y:S02]  /*0fb0*/  IMAD.MOV.U32 R4, RZ, RZ, RZ ;  /* 0x000000ffff047224 */ /* 0x000fe400078e00ff */
[----:B------:R-:W-:Y:S02]  /*0fc0*/  IMAD.MOV.U32 R3, RZ, RZ, RZ ;  /* 0x000000ffff037224 */ /* 0x000fe400078e00ff */
[----:B------:R-:W-:-:S07]  /*0fd0*/  IMAD.U32 R5, RZ, RZ, UR4 ;  /* 0x00000004ff057e24 */ /* 0x000fce000f8e00ff */
.L_x_7:
[----:B------:R-:W-:-:S06]  /*0fe0*/  IMAD R13, R0, 0x4, R1 ;  /* 0x00000004000d7824 */ /* 0x000fcc00078e0201 */
[----:B------:R-:W5:Y:S01]  /*0ff0*/  LDL R13, [R13+0x4] ;  /* 0x000004000d0d7983 */ /* 0x000f620000100800 */
[----:B------:R-:W-:-:S05]  /*1000*/  UMOV UR4, URZ ;  /* 0x000000ff00047c82 */ /* 0x000fca0008000000 */
.L_x_6:
        /* <DEDUP_REMOVED lines=180> */
[----:B------:R1:W-:Y:S03]  /*1b50*/  STL [R1+0x4], R3 ;  /* 0x0000040301007387 */ /* 0x0003e60000100800 */
[----:B------:R-:W-:Y:S01]  /*1b60*/  ISETP.NE.AND.EX P0, PT, RZ, RZ, PT, P0 ;  /* 0x000000ffff00720c */ /* 0x000fe20003f05300 */
[----:B------:R1:W-:-:S12]  /*1b70*/  STL.64 [R1+0x10], R4 ;  /* 0x0000100401007387 */ /* 0x0003d80000100a00 */
[----:B-1----:R-:W-:Y:S05]  /*1b80*/  @P0 BRA `(.L_x_3) ;  /* 0x0000000800f40947 */ /* 0x002fea0003800000 */
[----:B------:R-:W-:Y:S01]  /*1b90*/  UMOV UR4, URZ ;  /* 0x000000ff00047c82 */ /* 0x000fe20008000000 */
[----:B------:R-:W-:Y:S01]  /*1ba0*/  IMAD.MOV.U32 R0, RZ, RZ, RZ ;  /* 0x000000ffff007224 */ /* 0x000fe200078e00ff */
[----:B------:R-:W-:Y:S01]  /*1bb0*/  CS2R R6, SRZ ;  /* 0x0000000000067805 */ /* 0x000fe2000001ff00 */
[----:B------:R-:W-:Y:S02]  /*1bc0*/  IMAD.MOV.U32 R4, RZ, RZ, RZ ;  /* 0x000000ffff047224 */ /* 0x000fe400078e00ff */
[----:B------:R-:W-:Y:S02]  /*1bd0*/  IMAD.MOV.U32 R3, RZ, RZ, RZ ;  /* 0x000000ffff037224 */ /* 0x000fe400078e00ff */
[----:B------:R-:W-:-:S07]  /*1be0*/  IMAD.U32 R5, RZ, RZ, UR4 ;  /* 0x00000004ff057e24 */ /* 0x000fce000f8e00ff */
.L_x_9:
[----:B------:R-:W-:-:S06]  /*1bf0*/  IMAD R13, R0, 0x4, R1 ;  /* 0x00000004000d7824 */ /* 0x000fcc00078e0201 */
[----:B------:R-:W5:Y:S01]  /*1c00*/  LDL R13, [R13+0x4] ;  /* 0x000004000d0d7983 */ /* 0x000f620000100800 */
[----:B------:R-:W-:-:S05]  /*1c10*/  UMOV UR4, URZ ;  /* 0x000000ff00047c82 */ /* 0x000fca0008000000 */
.L_x_8:
        /* <DEDUP_REMOVED lines=177> */
[----:B------:R1:W-:Y:S04]  /*2730*/  STL.64 [R1+0x8], R6 ;  /* 0x0000080601007387 */ /* 0x0003e80000100a00 */
[----:B------:R1:W-:Y:S04]  /*2740*/  STL [R1+0x4], R3 ;  /* 0x0000040301007387 */ /* 0x0003e80000100800 */
[----:B------:R1:W-:Y:S02]  /*2750*/  STL.64 [R1+0x10], R4 ;  /* 0x0000100401007387 */ /* 0x0003e40000100a00 */
.L_x_3:
[----:B------:R-:W-:Y:S05]  /*2760*/  BSYNC.RECONVERGENT B1 ;  /* 0x0000000000017941 */ /* 0x000fea0003800200 */
.L_x_2:
[C---:B------:R-:W-:Y:S01]  /*2770*/  ISETP.GT.U32.AND P0, PT, R11.reuse, 0x3, PT ;  /* 0x000000030b00780c */ /* 0x040fe20003f04070 */
[----:B------:R-:W-:Y:S01]  /*2780*/  VIADD R12, R12, 0x1 ;  /* 0x000000010c0c7836 */ /* 0x000fe20000000000 */
[--C-:B------:R-:W-:Y:S02]  /*2790*/  SHF.R.U64 R11, R11, 0x2, R14.reuse ;  /* 0x000000020b0b7819 */ /* 0x100fe4000000120e */
[----:B------:R-:W-:Y:S02]  /*27a0*/  ISETP.GT.U32.AND.EX P0, PT, R14, RZ, PT, P0 ;  /* 0x000000ff0e00720c */ /* 0x000fe40003f04100 */
[----:B------:R-:W-:-:S11]  /*27b0*/  SHF.R.U32.HI R14, RZ, 0x2, R14 ;  /* 0x00000002ff0e7819 */ /* 0x000fd6000001160e */
[----:B------:R-:W-:Y:S05]  /*27c0*/  @P0 BRA `(.L_x_10) ;  /* 0xffffffd800d40947 */ /* 0x000fea000383ffff */
.L_x_1:
[----:B------:R-:W-:Y:S05]  /*27d0*/  BSYNC.RECONVERGENT B0 ;  /* 0x0000000000007941 */ /* 0x000fea0003800200 */
.L_x_0:
[----:B------:R-:W-:Y:S01]  /*27e0*/  SHF.R.U32.HI R0, RZ, 0x2, R3 ;  /* 0x00000002ff007819 */ /* 0x000fe20000011603 */
[----:B------:R-:W2:Y:S03]  /*27f0*/  LDCU.64 UR8, c[0x0][0x380] ;  /* 0x00007000ff0877ac */ /* 0x000ea60008000a00 */
[----:B------:R-:W-:Y:S01]  /*2800*/  LOP3.LUT R0, R0, R3, RZ, 0x3c, !PT ;  /* 0x0000000300007212 */ /* 0x000fe200078e3cff */
[----:B01----:R-:W-:Y:S01]  /*2810*/  IMAD.SHL.U32 R3, R5, 0x10, RZ ;  /* 0x0000001005037824 */ /* 0x003fe200078e00ff */
[----:B------:R-:W0:Y:S03]  /*2820*/  LDCU UR4, c[0x0][0x398] ;  /* 0x00007300ff0477ac */ /* 0x000e260008000800 */
[----:B------:R-:W-:-:S05]  /*2830*/  IMAD.SHL.U32 R4, R0, 0x2, RZ ;  /* 0x0000000200047824 */ /* 0x000fca00078e00ff */
[----:B------:R-:W-:Y:S01]  /*2840*/  LOP3.LUT R4, R0, R4, R3, 0x96, !PT ;  /* 0x0000000400047212 */ /* 0x000fe200078e9603 */
[----:B------:R-:W-:Y:S01]  /*2850*/  IMAD.MOV.U32 R0, RZ, RZ, 0x2f800000 ;  /* 0x2f800000ff007424 */ /* 0x000fe200078e00ff */
[----:B------:R-:W-:Y:S02]  /*2860*/  SHF.R.S32.HI R3, RZ, 0x1f, R10 ;  /* 0x0000001fff037819 */ /* 0x000fe4000001140a */
[----:B------:R-:W-:-:S04]  /*2870*/  LOP3.LUT R5, R4, R5, RZ, 0x3c, !PT ;  /* 0x0000000504057212 */ /* 0x000fc800078e3cff */
[----:B------:R-:W-:Y:S02]  /*2880*/  IADD3 R5, PT, PT, R2, 0x587c5, R5 ;  /* 0x000587c502057810 */ /* 0x000fe40007ffe005 */
[C---:B--2---:R-:W-:Y:S02]  /*2890*/  LEA R2, P0, R10.reuse, UR8, 0x2 ;  /* 0x000000080a027c11 */ /* 0x044fe4000f8010ff */
[----:B------:R-:W-:Y:S02]  /*28a0*/  I2FP.F32.U32 R5, R5 ;  /* 0x0000000500057245 */ /* 0x000fe40000201000 */
[----:B------:R-:W-:-:S03]  /*28b0*/  LEA.HI.X R3, R10, UR9, R3, 0x2, P0 ;  /* 0x000000090a037c11 */ /* 0x000fc600080f1403 */
[----:B------:R-:W-:-:S04]  /*28c0*/  FFMA R5, R5, R0, 1.1641532182693481445e-10 ;  /* 0x2f00000005057423 */ /* 0x000fc80000000000 */
[----:B------:R-:W-:-:S04]  /*28d0*/  FADD R5, R5, -0.5 ;  /* 0xbf00000005057421 */ /* 0x000fc80000000000 */
[----:B0-----:R-:W-:-:S05]  /*28e0*/  FMUL R5, R5, UR4 ;  /* 0x0000000405057c20 */ /* 0x001fca0008400000 */
[----:B------:R-:W-:Y:S01]  /*28f0*/  STG.E desc[UR6][R2.64], R5 ;  /* 0x0000000502007986 */ /* 0x000fe2000c101906 */
[----:B------:R-:W-:Y:S05]  /*2900*/  EXIT ;  /* 0x000000000000794d */ /* 0x000fea0003800000 */
.L_x_11:
[----:B------:R-:W-:-:S00]  /*2910*/  BRA `(.L_x_11) ;  /* 0xfffffffc00fc7947 */ /* 0x000fc0000383ffff */
[----:B------:R-:W-:-:S00]  /*2920*/  NOP ;  /* 0x0000000000007918 */ /* 0x000fc00000000000 */
        /* <DEDUP_REMOVED lines=13> */
.L_x_32:


//--------------------- .text._Z21update_offsets_kernelPfPKfif --------------------------
	.section	.text._Z21update_offsets_kernelPfPKfif,"ax",@progbits
	.align	128
        .global         _Z21update_offsets_kernelPfPKfif
        .type           _Z21update_offsets_kernelPfPKfif,@function
        .size           _Z21update_offsets_kernelPfPKfif,(.L_x_33 - _Z21update_offsets_kernelPfPKfif)
        .other          _Z21update_offsets_kernelPfPKfif,@"STO_CUDA_ENTRY STV_DEFAULT"
_Z21update_offsets_kernelPfPKfif:
.text._Z21update_offsets_kernelPfPKfif:
[----:B------:R-:W-:Y:S01]  /*0000*/  LDC R1, c[0x0][0x37c] ;  /* 0x0000df00ff017b82 */ /* 0x000fe20000000800 */
[----:B------:R-:W0:Y:S07]  /*0010*/  S2R R0, SR_TID.X ;  /* 0x0000000000007919 */ /* 0x000e2e0000002100 */
[----:B------:R-:W0:Y:S01]  /*0020*/  S2UR UR4, SR_CTAID.X ;  /* 0x00000000000479c3 */ /* 0x000e220000002500 */
[----:B------:R-:W1:Y:S07]  /*0030*/  LDCU UR5, c[0x0][0x390] ;  /* 0x00007200ff0577ac */ /* 0x000e6e0008000800 */
[----:B------:R-:W0:Y:S02]  /*0040*/  LDC R7, c[0x0][0x360] ;  /* 0x0000d800ff077b82 */ /* 0x000e240000000800 */
[----:B0-----:R-:W-:-:S05]  /*0050*/  IMAD R7, R7, UR4, R0 ;  /* 0x0000000407077c24 */ /* 0x001fca000f8e0200 */
[----:B-1----:R-:W-:-:S13]  /*0060*/  ISETP.GE.AND P0, PT, R7, UR5, PT ;  /* 0x0000000507007c0c */ /* 0x002fda000bf06270 */
[----:B------:R-:W-:Y:S05]  /*0070*/  @P0 EXIT ;  /* 0x000000000000094d */ /* 0x000fea0003800000 */
[----:B------:R-:W0:Y:S01]  /*0080*/  LDC.64 R2, c[0x0][0x388] ;  /* 0x0000e200ff027b82 */ /* 0x000e220000000a00 */
[----:B------:R-:W1:Y:S01]  /*0090*/  LDCU.64 UR4, c[0x0][0x358] ;  /* 0x00006b00ff0477ac */ /* 0x000e620008000a00 */
[----:B------:R-:W2:Y:S06]  /*00a0*/  LDCU UR6, c[0x0][0x394] ;  /* 0x00007280ff0677ac */ /* 0x000eac0008000800 */
[----:B------:R-:W3:Y:S01]  /*00b0*/  LDC.64 R4, c[0x0][0x380] ;  /* 0x0000e000ff047b82 */ /* 0x000ee20000000a00 */
[----:B0-----:R-:W-:-:S06]  /*00c0*/  IMAD.WIDE R2, R7, 0x4, R2 ;  /* 0x0000000407027825 */ /* 0x001fcc00078e0202 */
[----:B-1----:R-:W2:Y:S01]  /*00d0*/  LDG.E R2, desc[UR4][R2.64] ;  /* 0x0000000402027981 */ /* 0x002ea2000c1e1900 */
[----:B---3--:R-:W-:-:S05]  /*00e0*/  IMAD.WIDE R4, R7, 0x4, R4 ;  /* 0x0000000407047825 */ /* 0x008fca00078e0204 */
[----:B------:R-:W2:Y:S02]  /*00f0*/  LDG.E R7, desc[UR4][R4.64] ;  /* 0x0000000404077981 */ /* 0x000ea4000c1e1900 */
[----:B--2---:R-:W-:-:S05]  /*0100*/  FFMA R7, -R2, UR6, R7 ;  /* 0x0000000602077c23 */ /* 0x004fca0008000107 */
[----:B------:R-:W-:Y:S01]  /*0110*/  STG.E desc[UR4][R4.64], R7 ;  /* 0x0000000704007986 */ /* 0x000fe2000c101904 */
[----:B------:R-:W-:Y:S05]  /*0120*/  EXIT ;  /* 0x000000000000794d */ /* 0x000fea0003800000 */
.L_x_12:
        /* <DEDUP_REMOVED lines=13> */
.L_x_33:


//--------------------- .text._Z24update_weights_kernel_v2PfPKfif --------------------------
	.section	.text._Z24update_weights_kernel_v2PfPKfif,"ax",@progbits
	.align	128
        .global         _Z24update_weights_kernel_v2PfPKfif
        .type           _Z24update_weights_kernel_v2PfPKfif,@function
        .size           _Z24update_weights_kernel_v2PfPKfif,(.L_x_34 - _Z24update_weights_kernel_v2PfPKfif)
        .other          _Z24update_weights_kernel_v2PfPKfif,@"STO_CUDA_ENTRY STV_DEFAULT"
_Z24update_weights_kernel_v2PfPKfif:
.text._Z24update_weights_kernel_v2PfPKfif:
        /* <DEDUP_REMOVED lines=19> */
.L_x_13:
        /* <DEDUP_REMOVED lines=13> */
.L_x_34:


//--------------------- .text._Z22deform_conv2d_backwardPKfPfS1_S1_S0_S0_S0_iiiiii --------------------------
	.section	.text._Z22deform_conv2d_backwardPKfPfS1_S1_S0_S0_S0_iiiiii,"ax",@progbits
	.align	128
        .global         _Z22deform_conv2d_backwardPKfPfS1_S1_S0_S0_S0_iiiiii
        .type           _Z22deform_conv2d_backwardPKfPfS1_S1_S0_S0_S0_iiiiii,@function
        .size           _Z22deform_conv2d_backwardPKfPfS1_S1_S0_S0_S0_iiiiii,(.L_x_35 - _Z22deform_conv2d_backwardPKfPfS1_S1_S0_S0_S0_iiiiii)
        .other          _Z22deform_conv2d_backwardPKfPfS1_S1_S0_S0_S0_iiiiii,@"STO_CUDA_ENTRY STV_DEFAULT"
_Z22deform_conv2d_backwardPKfPfS1_S1_S0_S0_S0_iiiiii:
.text._Z22deform_conv2d_backwardPKfPfS1_S1_S0_S0_S0_iiiiii:
[----:B------:R-:W-:Y:S01]  /*0000*/  LDC R1, c[0x0][0x37c] ;  /* 0x0000df00ff017b82 */ /* 0x000fe20000000800 */
[----:B------:R-:W0:Y:S07]  /*0010*/  S2R R5, SR_TID.Y ;  /* 0x0000000000057919 */ /* 0x000e2e0000002200 */
[----:B------:R-:W1:Y:S01]  /*0020*/  LDC R4, c[0x0][0x360] ;  /* 0x0000d800ff047b82 */ /* 0x000e620000000800 */
[----:B------:R-:W2:Y:S01]  /*0030*/  LDCU.64 UR6, c[0x0][0x3c0] ;  /* 0x00007800ff0677ac */ /* 0x000ea20008000a00 */
[----:B------:R-:W1:Y:S06]  /*0040*/  S2R R3, SR_TID.X ;  /* 0x0000000000037919 */ /* 0x000e6c0000002100 */
[----:B------:R-:W0:Y:S08]  /*0050*/  S2UR UR5, SR_CTAID.Y ;  /* 0x00000000000579c3 */ /* 0x000e300000002600 */
[----:B------:R-:W0:Y:S08]  /*0060*/  LDC R0, c[0x0][0x364] ;  /* 0x0000d900ff007b82 */ /* 0x000e300000000800 */
[----:B------:R-:W1:Y:S01]  /*0070*/  S2UR UR4, SR_CTAID.X ;  /* 0x00000000000479c3 */ /* 0x000e620000002500 */
[----:B0-----:R-:W-:-:S05]  /*0080*/  IMAD R0, R0, UR5, R5 ;  /* 0x0000000500007c24 */ /* 0x001fca000f8e0205 */
[----:B--2---:R-:W-:Y:S01]  /*0090*/  ISETP.GE.AND P0, PT, R0, UR6, PT ;  /* 0x0000000600007c0c */ /* 0x004fe2000bf06270 */
[----:B-1----:R-:W-:-:S05]  /*00a0*/  IMAD R4, R4, UR4, R3 ;  /* 0x0000000404047c24 */ /* 0x002fca000f8e0203 */
[----:B------:R-:W-:-:S13]  /*00b0*/  ISETP.GE.OR P0, PT, R4, UR7, P0 ;  /* 0x0000000704007c0c */ /* 0x000fda0008706670 */
[----:B------:R-:W-:Y:S05]  /*00c0*/  @P0 EXIT ;  /* 0x000000000000094d */ /* 0x000fea0003800000 */
[----:B------:R-:W0:Y:S01]  /*00d0*/  LDC.64 R8, c[0x0][0x3c8] ;  /* 0x0000f200ff087b82 */ /* 0x000e220000000a00 */
[----:B------:R-:W-:Y:S01]  /*00e0*/  IMAD R3, R0, UR7, R4 ;  /* 0x0000000700037c24 */ /* 0x000fe2000f8e0204 */
[----:B0-----:R-:W-:-:S13]  /*00f0*/  ISETP.GE.AND P0, PT, R8, 0x1, PT ;  /* 0x000000010800780c */ /* 0x001fda0003f06270 */
[----:B------:R-:W-:Y:S05]  /*0100*/  @!P0 EXIT ;  /* 0x000000000000894d */ /* 0x000fea0003800000 */
[----:B------:R-:W0:Y:S01]  /*0110*/  LDC.64 R6, c[0x0][0x380] ;  /* 0x0000e000ff067b82 */ /* 0x000e220000000a00 */
[----:B------:R-:W1:Y:S01]  /*0120*/  LDCU.64 UR6, c[0x0][0x358] ;  /* 0x00006b00ff0677ac */ /* 0x000e620008000a00 */
[----:B0-----:R-:W-:-:S05]  /*0130*/  IMAD.WIDE R6, R3, 0x4, R6 ;  /* 0x0000000403067825 */ /* 0x001fca00078e0206 */
[----:B-1----:R0:W5:Y:S01]  /*0140*/  LDG.E R2, desc[UR6][R6.64] ;  /* 0x0000000606027981 */ /* 0x002162000c1e1900 */
[----:B------:R-:W-:Y:S01]  /*0150*/  IMAD R4, R4, R9, RZ ;  /* 0x0000000904047224 */ /* 0x000fe200078e02ff */
[----:B------:R-:W-:-:S06]  /*0160*/  UMOV UR4, URZ ;  /* 0x000000ff00047c82 */ /* 0x000fcc0008000000 */
.L_x_23:
[----:B0-----:R-:W0:Y:S01]  /*0170*/  LDC.64 R6, c[0x0][0x3c8] ;  /* 0x0000f200ff067b82 */ /* 0x001e220000000a00 */
[----:B------:R-:W1:Y:S01]  /*0180*/  LDCU.64 UR12, c[0x0][0x388] ;  /* 0x00007100ff0c77ac */ /* 0x000e620008000a00 */
[----:B------:R-:W2:Y:S01]  /*0190*/  LDCU.64 UR8, c[0x0][0x3b8] ;  /* 0x00007700ff0877ac */ /* 0x000ea20008000a00 */
[----:B------:R-:W3:Y:S01]  /*01a0*/  LDCU.64 UR10, c[0x0][0x3a0] ;  /* 0x00007400ff0a77ac */ /* 0x000ee20008000a00 */
[----:B0-----:R-:W-:Y:S02]  /*01b0*/  IMAD R5, R3, R6, UR4 ;  /* 0x0000000403057e24 */ /* 0x001fe4000f8e0206 */
[----:B------:R-:W-:Y:S01]  /*01c0*/  IMAD R8, R0, R7, UR4 ;  /* 0x0000000400087e24 */ /* 0x000fe2000f8e0207 */
[----:B------:R-:W-:Y:S01]  /*01d0*/  MOV R7, R4 ;  /* 0x0000000400077202 */ /* 0x000fe20000000f00 */
[----:B------:R-:W-:Y:S02]  /*01e0*/  IMAD R9, R5, R6, RZ ;  /* 0x0000000605097224 */ /* 0x000fe400078e02ff */
[C---:B------:R-:W-:Y:S01]  /*01f0*/  IMAD R5, R6.reuse, UR4, RZ ;  /* 0x0000000406057c24 */ /* 0x040fe2000f8e02ff */
[----:B------:R-:W-:-:S02]  /*0200*/  IADD3 R6, PT, PT, -R6, RZ, RZ ;  /* 0x000000ff06067210 */ /* 0x000fc40007ffe1ff */
[----:B------:R-:W-:Y:S02]  /*0210*/  I2FP.F32.S32 R8, R8 ;  /* 0x0000000800087245 */ /* 0x000fe40000201400 */
[----:B-123--:R-:W-:-:S07]  /*0220*/  SHF.L.U32 R9, R9, 0x1, RZ ;  /* 0x0000000109097819 */ /* 0x00efce00000006ff */
.L_x_22:
[----:B0-----:R-:W0:Y:S01]  /*0230*/  LDC.64 R10, c[0x0][0x3b0] ;  /* 0x0000ec00ff0a7b82 */ /* 0x001e220000000a00 */
[----:B------:R-:W-:-:S07]  /*0240*/  I2FP.F32.S32 R28, R7 ;  /* 0x00000007001c7245 */ /* 0x000fce0000201400 */
[----:B------:R-:W1:Y:S01]  /*0250*/  LDC.64 R18, c[0x0][0x3a0] ;  /* 0x0000e800ff127b82 */ /* 0x000e620000000a00 */
[----:B0-----:R-:W-:-:S05]  /*0260*/  IMAD.WIDE R10, R9, 0x4, R10 ;  /* 0x00000004090a7825 */ /* 0x001fca00078e020a */
[----:B------:R-:W2:Y:S04]  /*0270*/  LDG.E R15, desc[UR6][R10.64+0x4] ;  /* 0x000004060a0f7981 */ /* 0x000ea8000c1e1900 */
[----:B------:R-:W3:Y:S01]  /*0280*/  LDG.E R13, desc[UR6][R10.64] ;  /* 0x000000060a0d7981 */ /* 0x000ee2000c1e1900 */
[----:B------:R-:W-:Y:S01]  /*0290*/  CS2R R22, SRZ ;  /* 0x0000000000167805 */ /* 0x000fe2000001ff00 */
[----:B------:R-:W-:Y:S01]  /*02a0*/  HFMA2 R24, -RZ, RZ, 0, 0 ;  /* 0x00000000ff187431 */ /* 0x000fe200000001ff */
[----:B------:R-:W-:Y:S01]  /*02b0*/  MOV R32, RZ ;  /* 0x000000ff00207202 */ /* 0x000fe20000000f00 */
[----:B--2---:R-:W-:Y:S01]  /*02c0*/  FADD R30, R8, R15 ;  /* 0x0000000f081e7221 */ /* 0x004fe20000000000 */
[----:B---3--:R-:W-:-:S03]  /*02d0*/  FADD R28, R28, R13 ;  /* 0x0000000d1c1c7221 */ /* 0x008fc60000000000 */
[----:B------:R-:W0:Y:S08]  /*02e0*/  F2I.FLOOR.NTZ R25, R30 ;  /* 0x0000001e00197305 */ /* 0x000e300000207100 */
[----:B------:R-:W2:Y:S01]  /*02f0*/  F2I.FLOOR.NTZ R33, R28 ;  /* 0x0000001c00217305 */ /* 0x000ea20000207100 */
[C---:B0-----:R-:W-:Y:S01]  /*0300*/  IMAD R12, R25.reuse, UR9, RZ ;  /* 0x00000009190c7c24 */ /* 0x041fe2000f8e02ff */
[----:B------:R-:W-:-:S02]  /*0310*/  ISETP.GE.AND P0, PT, R25, UR8, PT ;  /* 0x0000000819007c0c */ /* 0x000fc4000bf06270 */
[C---:B------:R-:W-:Y:S02]  /*0320*/  IADD3 R29, PT, PT, R25.reuse, 0x1, RZ ;  /* 0x00000001191d7810 */ /* 0x040fe40007ffe0ff */
[----:B------:R-:W-:Y:S02]  /*0330*/  ISETP.GT.AND P0, PT, R25, -0x1, !P0 ;  /* 0xffffffff1900780c */ /* 0x000fe40004704270 */
[----:B--2---:R-:W-:Y:S01]  /*0340*/  IADD3 R27, PT, PT, R33, 0x1, RZ ;  /* 0x00000001211b7810 */ /* 0x004fe20007ffe0ff */
[----:B------:R-:W-:Y:S01]  /*0350*/  IMAD R20, R29, UR9, RZ ;  /* 0x000000091d147c24 */ /* 0x000fe2000f8e02ff */
[----:B------:R-:W-:Y:S02]  /*0360*/  SHF.R.S32.HI R21, RZ, 0x1f, R33 ;  /* 0x0000001fff157819 */ /* 0x000fe40000011421 */
[----:B------:R-:W-:Y:S02]  /*0370*/  IADD3 R11, P3, PT, R33, R12, RZ ;  /* 0x0000000c210b7210 */ /* 0x000fe40007f7e0ff */
[----:B------:R-:W-:-:S02]  /*0380*/  ISETP.GE.AND P1, PT, R27, UR9, PT ;  /* 0x000000091b007c0c */ /* 0x000fc4000bf26270 */
[----:B------:R-:W-:Y:S02]  /*0390*/  LEA.HI.X.SX32 R10, R12, R21, 0x1, P3 ;  /* 0x000000150c0a7211 */ /* 0x000fe400018f0eff */
[C---:B------:R-:W-:Y:S02]  /*03a0*/  ISETP.GT.AND P1, PT, R33.reuse, -0x2, !P1 ;  /* 0xfffffffe2100780c */ /* 0x040fe40004f24270 */
[----:B------:R-:W-:Y:S02]  /*03b0*/  ISETP.GE.AND P2, PT, R33, UR9, PT ;  /* 0x0000000921007c0c */ /* 0x000fe4000bf46270 */
[C---:B------:R-:W-:Y:S02]  /*03c0*/  SHF.L.U64.HI R10, R11.reuse, 0x2, R10 ;  /* 0x000000020b0a7819 */ /* 0x040fe4000001020a */
[----:B------:R-:W-:Y:S02]  /*03d0*/  SHF.L.U32 R11, R11, 0x2, RZ ;  /* 0x000000020b0b7819 */ /* 0x000fe400000006ff */
[----:B------:R-:W-:-:S02]  /*03e0*/  PLOP3.LUT P4, PT, P0, P1, PT, 0x80, 0x8 ;  /* 0x000000000008781c */ /* 0x000fc40000783070 */
[----:B------:R-:W-:Y:S02]  /*03f0*/  ISETP.GT.AND P2, PT, R33, -0x1, !P2 ;  /* 0xffffffff2100780c */ /* 0x000fe40005744270 */
[----:B------:R-:W-:Y:S02]  /*0400*/  ISETP.GE.AND P3, PT, R29, UR8, PT ;  /* 0x000000081d007c0c */ /* 0x000fe4000bf66270 */
[----:B------:R-:W-:Y:S02]  /*0410*/  IADD3 R14, P5, PT, R11, UR10, RZ ;  /* 0x0000000a0b0e7c10 */ /* 0x000fe4000ffbe0ff */
[----:B------:R-:W-:Y:S02]  /*0420*/  PLOP3.LUT P0, PT, P0, P2, PT, 0x80, 0x8 ;  /* 0x000000000008781c */ /* 0x000fe40000705070 */
[----:B------:R-:W-:Y:S02]  /*0430*/  ISETP.GT.AND P3, PT, R25, -0x2, !P3 ;  /* 0xfffffffe1900780c */ /* 0x000fe40005f64270 */
[----:B------:R-:W-:-:S02]  /*0440*/  IADD3 R31, PT, PT, R33, R12, RZ ;  /* 0x0000000c211f7210 */ /* 0x000fc40007ffe0ff */
[----:B------:R-:W-:Y:S02]  /*0450*/  IADD3.X R15, PT, PT, R10, UR11, RZ, P5, !PT ;  /* 0x0000000b0a0f7c10 */ /* 0x000fe4000affe4ff */
[----:B------:R-:W-:Y:S01]  /*0460*/  PLOP3.LUT P2, PT, P3, P2, PT, 0x80, 0x8 ;  /* 0x000000000008781c */ /* 0x000fe20001f45070 */
[--C-:B-1----:R-:W-:Y:S01]  /*0470*/  IMAD.WIDE R16, R31, 0x4, R18.reuse ;  /* 0x000000041f107825 */ /* 0x102fe200078e0212 */
[CC--:B------:R-:W-:Y:S01]  /*0480*/  IADD3 R12, PT, PT, R33.reuse, R20.reuse, RZ ;  /* 0x00000014210c7210 */ /* 0x0c0fe20007ffe0ff */
[----:B------:R-:W2:Y:S04]  /*0490*/  @P4 LDG.E R22, desc[UR6][R14.64+0x4] ;  /* 0x000004060e164981 */ /* 0x000ea8000c1e1900 */
[----:B------:R-:W3:Y:S01]  /*04a0*/  @P0 LDG.E R23, desc[UR6][R16.64] ;  /* 0x0000000610170981 */ /* 0x000ee2000c1e1900 */
[----:B------:R-:W-:Y:S01]  /*04b0*/  IMAD.WIDE R18, R12, 0x4, R18 ;  /* 0x000000040c127825 */ /* 0x000fe200078e0212 */
[----:B------:R-:W-:-:S04]  /*04c0*/  IADD3 R26, P5, PT, R33, R20, RZ ;  /* 0x00000014211a7210 */ /* 0x000fc80007fbe0ff */
[----:B------:R-:W4:Y:S01]  /*04d0*/  @P2 LDG.E R24, desc[UR6][R18.64] ;  /* 0x0000000612182981 */ /* 0x000f22000c1e1900 */
[----:B------:R-:W-:Y:S02]  /*04e0*/  LEA.HI.X.SX32 R21, R20, R21, 0x1, P5 ;  /* 0x0000001514157211 */ /* 0x000fe400028f0eff */
[C---:B------:R-:W-:Y:S02]  /*04f0*/  SHF.L.U32 R13, R26.reuse, 0x2, RZ ;  /* 0x000000021a0d7819 */ /* 0x040fe400000006ff */
[----:B------:R-:W-:Y:S02]  /*0500*/  PLOP3.LUT P1, PT, P3, P1, PT, 0x80, 0x8 ;  /* 0x000000000008781c */ /* 0x000fe40001f23070 */
[----:B------:R-:W-:Y:S02]  /*0510*/  SHF.L.U64.HI R26, R26, 0x2, R21 ;  /* 0x000000021a1a7819 */ /* 0x000fe40000010215 */
[----:B------:R-:W-:-:S04]  /*0520*/  IADD3 R20, P3, PT, R13, UR10, RZ ;  /* 0x0000000a0d147c10 */ /* 0x000fc8000ff7e0ff */
[----:B------:R-:W-:-:S05]  /*0530*/  IADD3.X R21, PT, PT, R26, UR11, RZ, P3, !PT ;  /* 0x0000000b1a157c10 */ /* 0x000fca0009ffe4ff */
[----:B------:R-:W4:Y:S01]  /*0540*/  @P1 LDG.E R32, desc[UR6][R20.64+0x4] ;  /* 0x0000040614201981 */ /* 0x000f22000c1e1900 */
[----:B------:R-:W-:Y:S02]  /*0550*/  I2FP.F32.S32 R35, R33 ;  /* 0x0000002100237245 */ /* 0x000fe40000201400 */
[----:B------:R-:W-:Y:S02]  /*0560*/  I2FP.F32.S32 R29, R29 ;  /* 0x0000001d001d7245 */ /* 0x000fe40000201400 */
[----:B------:R-:W-:Y:S02]  /*0570*/  I2FP.F32.S32 R25, R25 ;  /* 0x0000001900197245 */ /* 0x000fe40000201400 */
[----:B------:R-:W-:Y:S01]  /*0580*/  I2FP.F32.S32 R33, R27 ;  /* 0x0000001b00217245 */ /* 0x000fe20000201400 */
[----:B------:R-:W-:Y:S01]  /*0590*/  FADD R27, R28, -R35 ;  /* 0x800000231c1b7221 */ /* 0x000fe20000000000 */
[C---:B------:R-:W-:Y:S01]  /*05a0*/  FADD R29, -R30.reuse, R29 ;  /* 0x0000001d1e1d7221 */ /* 0x040fe20000000100 */
[----:B------:R-:W-:-:S02]  /*05b0*/  FADD R30, R30, -R25 ;  /* 0x800000191e1e7221 */ /* 0x000fc40000000000 */
[----:B------:R-:W-:Y:S01]  /*05c0*/  FADD R28, -R28, R33 ;  /* 0x000000211c1c7221 */ /* 0x000fe20000000100 */
[C---:B------:R-:W-:Y:S01]  /*05d0*/  FMUL R25, R27.reuse, R29 ;  /* 0x0000001d1b197220 */ /* 0x040fe20000400000 */
[----:B------:R-:W-:-:S03]  /*05e0*/  FMUL R34, R27, R30 ;  /* 0x0000001e1b227220 */ /* 0x000fc60000400000 */
[----:B--2---:R-:W-:Y:S01]  /*05f0*/  FMUL R25, R25, R22 ;  /* 0x0000001619197220 */ /* 0x004fe20000400000 */
[----:B------:R-:W-:-:S04]  /*0600*/  FMUL R22, R28, R29 ;  /* 0x0000001d1c167220 */ /* 0x000fc80000400000 */
[----:B---3--:R-:W-:Y:S01]  /*0610*/  FFMA R23, R22, R23, R25 ;  /* 0x0000001716177223 */ /* 0x008fe20000000019 */
[----:B------:R-:W-:-:S04]  /*0620*/  FMUL R22, R28, R30 ;  /* 0x0000001e1c167220 */ /* 0x000fc80000400000 */
[----:B----4-:R-:W-:Y:S02]  /*0630*/  FFMA R33, R22, R24, R23 ;  /* 0x0000001816217223 */ /* 0x010fe40000000017 */
[----:B------:R-:W0:Y:S08]  /*0640*/  LDC.64 R24, c[0x0][0x390] ;  /* 0x0000e400ff187b82 */ /* 0x000e300000000a00 */
[----:B------:R-:W1:Y:S01]  /*0650*/  LDC.64 R22, c[0x0][0x3a8] ;  /* 0x0000ea00ff167b82 */ /* 0x000e620000000a00 */
[----:B------:R-:W-:-:S04]  /*0660*/  FFMA R33, R34, R32, R33 ;  /* 0x0000002022217223 */ /* 0x000fc80000000021 */
[----:B-----5:R-:W-:Y:S01]  /*0670*/  FMUL R33, R2, R33 ;  /* 0x0000002102217220 */ /* 0x020fe20000400000 */
[----:B0-----:R-:W-:-:S05]  /*0680*/  IMAD.WIDE.U32 R24, R5, 0x4, R24 ;  /* 0x0000000405187825 */ /* 0x001fca00078e0018 */
[----:B------:R0:W-:Y:S01]  /*0690*/  REDG.E.ADD.F32.FTZ.RN.STRONG.GPU desc[UR6][R24.64], R33 ;  /* 0x00000021180079a6 */ /* 0x0001e2000c12f306 */
[----:B-1----:R-:W-:-:S06]  /*06a0*/  IMAD.WIDE.U32 R22, R5, 0x4, R22 ;  /* 0x0000000405167825 */ /* 0x002fcc00078e0016 */
[----:B------:R-:W2:Y:S01]  /*06b0*/  LDG.E R23, desc[UR6][R22.64] ;  /* 0x0000000616177981 */ /* 0x000ea2000c1e1900 */
[----:B------:R-:W-:Y:S01]  /*06c0*/  BSSY.RECONVERGENT B0, `(.L_x_14) ;  /* 0x0000008000007945 */ /* 0x000fe20003800200 */
[----:B--2---:R-:W-:-:S03]  /*06d0*/  FMUL R32, R2, R23 ;  /* 0x0000001702207220 */ /* 0x004fc60000400000 */
[----:B0-----:R-:W-:Y:S05]  /*06e0*/  @!P0 BRA `(.L_x_15) ;  /* 0x0000000000148947 */ /* 0x001fea0003800000 */
[----:B------:R-:W0:Y:S01]  /*06f0*/  LDC.64 R22, c[0x0][0x388] ;  /* 0x0000e200ff167b82 */ /* 0x000e220000000a00 */
[----:B------:R-:W-:-:S04]  /*0700*/  FMUL R25, R29, R32 ;  /* 0x000000201d197220 */ /* 0x000fc80000400000 */
[----:B------:R-:W-:Y:S01]  /*0710*/  FMUL R25, R28, R25 ;  /* 0x000000191c197220 */ /* 0x000fe20000400000 */
[----:B0-----:R-:W-:-:S05]  /*0720*/  IMAD.WIDE R22, R31, 0x4, R22 ;  /* 0x000000041f167825 */ /* 0x001fca00078e0216 */
[----:B------:R0:W-:Y:S02]  /*0730*/  REDG.E.ADD.F32.FTZ.RN.STRONG.GPU desc[UR6][R22.64], R25 ;  /* 0x00000019160079a6 */ /* 0x0001e4000c12f306 */
.L_x_15:
[----:B------:R-:W-:Y:S05]  /*0740*/  BSYNC.RECONVERGENT B0 ;  /* 0x0000000000007941 */ /* 0x000fea0003800200 */
.L_x_14:
[----:B------:R-:W-:Y:S04]  /*0750*/  BSSY.RECONVERGENT B0, `(.L_x_16) ;  /* 0x0000007000007945 */ /* 0x000fe80003800200 */
[----:B------:R-:W-:Y:S05]  /*0760*/  @!P4 BRA `(.L_x_17) ;  /* 0x000000000014c947 */ /* 0x000fea0003800000 */
[----:B0-----:R-:W-:Y:S01]  /*0770*/  IADD3 R22, P3, PT, R11, UR12, RZ ;  /* 0x0000000c0b167c10 */ /* 0x001fe2000ff7e0ff */
[----:B------:R-:W-:-:S03]  /*0780*/  FMUL R24, R29, R32 ;  /* 0x000000201d187220 */ /* 0x000fc60000400000 */
[----:B------:R-:W-:Y:S01]  /*0790*/  IADD3.X R23, PT, PT, R10, UR13, RZ, P3, !PT ;  /* 0x0000000d0a177c10 */ /* 0x000fe20009ffe4ff */
[----:B------:R-:W-:-:S05]  /*07a0*/  FMUL R11, R27, R24 ;  /* 0x000000181b0b7220 */ /* 0x000fca0000400000 */
[----:B------:R1:W-:Y:S03]  /*07b0*/  REDG.E.ADD.F32.FTZ.RN.STRONG.GPU desc[UR6][R22.64+0x4], R11 ;  /* 0x0000040b160079a6 */ /* 0x0003e6000c12f306 */
.L_x_17:
[----:B------:R-:W-:Y:S05]  /*07c0*/  BSYNC.RECONVERGENT B0 ;  /* 0x0000000000007941 */ /* 0x000fea0003800200 */
.L_x_16:
[----:B------:R-:W-:Y:S04]  /*07d0*/  BSSY.RECONVERGENT B0, `(.L_x_18) ;  /* 0x0000007000007945 */ /* 0x000fe80003800200 */
[----:B------:R-:W-:Y:S05]  /*07e0*/  @!P2 BRA `(.L_x_19) ;  /* 0x000000000014a947 */ /* 0x000fea0003800000 */
[----:B-1----:R-:W1:Y:S01]  /*07f0*/  LDC.64 R10, c[0x0][0x388] ;  /* 0x0000e200ff0a7b82 */ /* 0x002e620000000a00 */
[----:B0-----:R-:W-:-:S04]  /*0800*/  FMUL R23, R30, R32 ;  /* 0x000000201e177220 */ /* 0x001fc80000400000 */
[----:B------:R-:W-:Y:S01]  /*0810*/  FMUL R23, R28, R23 ;  /* 0x000000171c177220 */ /* 0x000fe20000400000 */
[----:B-1----:R-:W-:-:S05]  /*0820*/  IMAD.WIDE R10, R12, 0x4, R10 ;  /* 0x000000040c0a7825 */ /* 0x002fca00078e020a */
[----:B------:R2:W-:Y:S02]  /*0830*/  REDG.E.ADD.F32.FTZ.RN.STRONG.GPU desc[UR6][R10.64], R23 ;  /* 0x000000170a0079a6 */ /* 0x0005e4000c12f306 */
.L_x_19:
[----:B------:R-:W-:Y:S05]  /*0840*/  BSYNC.RECONVERGENT B0 ;  /* 0x0000000000007941 */ /* 0x000fea0003800200 */
.L_x_18:
[----:B------:R-:W-:Y:S04]  /*0850*/  BSSY.RECONVERGENT B0, `(.L_x_20) ;  /* 0x0000007000007945 */ /* 0x000fe80003800200 */
[----:B------:R-:W-:Y:S05]  /*0860*/  @!P1 BRA `(.L_x_21) ;  /* 0x0000000000149947 */ /* 0x000fea0003800000 */
[----:B--2---:R-:W-:Y:S01]  /*0870*/  IADD3 R10, P3, PT, R13, UR12, RZ ;  /* 0x0000000c0d0a7c10 */ /* 0x004fe2000ff7e0ff */
[----:B------:R-:W-:-:S03]  /*0880*/  FMUL R12, R30, R32 ;  /* 0x000000201e0c7220 */ /* 0x000fc60000400000 */
[----:B-1----:R-:W-:Y:S01]  /*0890*/  IADD3.X R11, PT, PT, R26, UR13, RZ, P3, !PT ;  /* 0x0000000d1a0b7c10 */ /* 0x002fe20009ffe4ff */
[----:B------:R-:W-:-:S05]  /*08a0*/  FMUL R13, R27, R12 ;  /* 0x0000000c1b0d7220 */ /* 0x000fca0000400000 */
[----:B------:R3:W-:Y:S03]  /*08b0*/  REDG.E.ADD.F32.FTZ.RN.STRONG.GPU desc[UR6][R10.64+0x4], R13 ;  /* 0x0000040d0a0079a6 */ /* 0x0007e6000c12f306 */
.L_x_21:
[----:B------:R-:W-:Y:S05]  /*08c0*/  BSYNC.RECONVERGENT B0 ;  /* 0x0000000000007941 */ /* 0x000fea0003800200 */
.L_x_20:
[----:B012---:R-:W-:Y:S02]  /*08d0*/  CS2R R22, SRZ ;  /* 0x0000000000167805 */ /* 0x007fe4000001ff00 */
[----:B---3--:R-:W-:Y:S01]  /*08e0*/  CS2R R12, SRZ ;  /* 0x00000000000c7805 */ /* 0x008fe2000001ff00 */
[----:B------:R-:W0:Y:S03]  /*08f0*/  LDC.64 R10, c[0x0][0x398] ;  /* 0x0000e600ff0a7b82 */ /* 0x000e260000000a00 */
[----:B------:R-:W2:Y:S04]  /*0900*/  @P2 LDG.E R23, desc[UR6][R18.64] ;  /* 0x0000000612172981 */ /* 0x000ea8000c1e1900 */
[----:B------:R-:W2:Y:S04]  /*0910*/  @P1 LDG.E R22, desc[UR6][R20.64+0x4] ;  /* 0x0000040614161981 */ /* 0x000ea8000c1e1900 */
[----:B------:R-:W3:Y:S04]  /*0920*/  @P4 LDG.E R13, desc[UR6][R14.64+0x4] ;  /* 0x000004060e0d4981 */ /* 0x000ee8000c1e1900 */
[----:B------:R-:W4:Y:S01]  /*0930*/  @P0 LDG.E R12, desc[UR6][R16.64] ;  /* 0x00000006100c0981 */ /* 0x000f22000c1e1900 */
[----:B------:R-:W-:-:S04]  /*0940*/  IADD3 R6, PT, PT, R6, 0x1, RZ ;  /* 0x0000000106067810 */ /* 0x000fc80007ffe0ff */
[----:B------:R-:W-:Y:S01]  /*0950*/  ISETP.NE.AND P0, PT, R6, RZ, PT ;  /* 0x000000ff0600720c */ /* 0x000fe20003f05270 */
[----:B0-----:R-:W-:Y:S01]  /*0960*/  IMAD.WIDE R10, R9, 0x4, R10 ;  /* 0x00000004090a7825 */ /* 0x001fe200078e020a */
[----:B------:R-:W-:Y:S02]  /*0970*/  IADD3 R5, PT, PT, R5, 0x1, RZ ;  /* 0x0000000105057810 */ /* 0x000fe40007ffe0ff */
[----:B------:R-:W-:Y:S02]  /*0980*/  IADD3 R7, PT, PT, R7, 0x1, RZ ;  /* 0x0000000107077810 */ /* 0x000fe40007ffe0ff */
[----:B------:R-:W-:Y:S01]  /*0990*/  IADD3 R9, PT, PT, R9, 0x2, RZ ;  /* 0x0000000209097810 */ /* 0x000fe20007ffe0ff */
[C---:B--2---:R-:W-:Y:S01]  /*09a0*/  FADD R25, R22.reuse, -R23 ;  /* 0x8000001716197221 */ /* 0x044fe20000000000 */
[----:B---3--:R-:W-:-:S03]  /*09b0*/  FADD R24, R22, -R13 ;  /* 0x8000000d16187221 */ /* 0x008fc60000000000 */
[----:B------:R-:W-:Y:S01]  /*09c0*/  FMUL R30, R30, R25 ;  /* 0x000000191e1e7220 */ /* 0x000fe20000400000 */
[--C-:B----4-:R-:W-:Y:S01]  /*09d0*/  FADD R22, R13, -R12.reuse ;  /* 0x8000000c0d167221 */ /* 0x110fe20000000000 */
[----:B------:R-:W-:Y:S01]  /*09e0*/  FADD R23, R23, -R12 ;  /* 0x8000000c17177221 */ /* 0x000fe20000000000 */
[----:B------:R-:W-:Y:S02]  /*09f0*/  FMUL R27, R27, R24 ;  /* 0x000000181b1b7220 */ /* 0x000fe40000400000 */
[----:B------:R-:W-:Y:S02]  /*0a00*/  FFMA R29, R29, R22, R30 ;  /* 0x000000161d1d7223 */ /* 0x000fe4000000001e */
[----:B------:R-:W-:Y:S02]  /*0a10*/  FFMA R23, R28, R23, R27 ;  /* 0x000000171c177223 */ /* 0x000fe4000000001b */
[C---:B------:R-:W-:Y:S02]  /*0a20*/  FMUL R29, R32.reuse, R29 ;  /* 0x0000001d201d7220 */ /* 0x040fe40000400000 */
[----:B------:R-:W-:-:S03]  /*0a30*/  FMUL R23, R32, R23 ;  /* 0x0000001720177220 */ /* 0x000fc60000400000 */
[----:B------:R0:W-:Y:S04]  /*0a40*/  REDG.E.ADD.F32.FTZ.RN.STRONG.GPU desc[UR6][R10.64], R29 ;  /* 0x0000001d0a0079a6 */ /* 0x0001e8000c12f306 */
[----:B------:R0:W-:Y:S01]  /*0a50*/  REDG.E.ADD.F32.FTZ.RN.STRONG.GPU desc[UR6][R10.64+0x4], R23 ;  /* 0x000004170a0079a6 */ /* 0x0001e2000c12f306 */
[----:B------:R-:W-:Y:S05]  /*0a60*/  @P0 BRA `(.L_x_22) ;  /* 0xfffffff400f00947 */ /* 0x000fea000383ffff */
[----:B------:R-:W1:Y:S01]  /*0a70*/  LDCU UR5, c[0x0][0x3c8] ;  /* 0x00007900ff0577ac */ /* 0x000e620008000800 */
[----:B------:R-:W-:-:S04]  /*0a80*/  UIADD3 UR4, UPT, UPT, UR4, 0x1, URZ ;  /* 0x0000000104047890 */ /* 0x000fc8000fffe0ff */
[----:B-1----:R-:W-:-:S09]  /*0a90*/  UISETP.NE.AND UP0, UPT, UR4, UR5, UPT ;  /* 0x000000050400728c */ /* 0x002fd2000bf05270 */
[----:B------:R-:W-:Y:S05]  /*0aa0*/  BRA.U UP0, `(.L_x_23) ;  /* 0xfffffff500b07547 */ /* 0x000fea000b83ffff */
[----:B------:R-:W-:Y:S05]  /*0ab0*/  EXIT ;  /* 0x000000000000794d */ /* 0x000fea0003800000 */
.L_x_24:
        /* <DEDUP_REMOVED lines=12> */
.L_x_35:


//--------------------- .text._Z32deform_conv2d_forward_exaplainedPKfS0_S0_Pfiiiiii --------------------------
	.section	.text._Z32deform_conv2d_forward_exaplainedPKfS0_S0_Pfiiiiii,"ax",@progbits
	.align	128
        .global         _Z32deform_conv2d_forward_exaplainedPKfS0_S0_Pfiiiiii
        .type           _Z32deform_conv2d_forward_exaplainedPKfS0_S0_Pfiiiiii,@function
        .size           _Z32deform_conv2d_forward_exaplainedPKfS0_S0_Pfiiiiii,(.L_x_36 - _Z32deform_conv2d_forward_exaplainedPKfS0_S0_Pfiiiiii)
        .other          _Z32deform_conv2d_forward_exaplainedPKfS0_S0_Pfiiiiii,@"STO_CUDA_ENTRY STV_DEFAULT"
_Z32deform_conv2d_forward_exaplainedPKfS0_S0_Pfiiiiii:
.text._Z32deform_conv2d_forward_exaplainedPKfS0_S0_Pfiiiiii:
        /* <DEDUP_REMOVED lines=13> */
[----:B------:R-:W0:Y:S01]  /*00d0*/  LDCU.64 UR4, c[0x0][0x3b0] ;  /* 0x00007600ff0477ac */ /* 0x000e220008000a00 */
[----:B------:R-:W-:Y:S01]  /*00e0*/  IMAD.MOV.U32 R8, RZ, RZ, RZ ;  /* 0x000000ffff087224 */ /* 0x000fe200078e00ff */
[----:B------:R-:W1:Y:S01]  /*00f0*/  LDCU.64 UR10, c[0x0][0x358] ;  /* 0x00006b00ff0a77ac */ /* 0x000e620008000a00 */
[----:B0-----:R-:W-:-:S09]  /*0100*/  UISETP.GE.AND UP0, UPT, UR4, 0x1, UPT ;  /* 0x000000010400788c */ /* 0x001fd2000bf06270 */
[----:B-1----:R-:W-:Y:S05]  /*0110*/  BRA.U !UP0, `(.L_x_25) ;  /* 0x0000001108047547 */ /* 0x002fea000b800000 */
[----:B------:R-:W-:Y:S01]  /*0120*/  ULOP3.LUT UR6, UR4, 0x7ffffffe, URZ, 0xc0, !UPT ;  /* 0x7ffffffe04067892 */ /* 0x000fe2000f8ec0ff */
[----:B------:R-:W-:Y:S01]  /*0130*/  IMAD R4, R3, UR5, RZ ;  /* 0x0000000503047c24 */ /* 0x000fe2000f8e02ff */
[----:B------:R-:W-:Y:S01]  /*0140*/  USHF.L.U32 UR7, UR4, 0x1, URZ ;  /* 0x0000000104077899 */ /* 0x000fe200080006ff */
[----:B------:R-:W-:Y:S01]  /*0150*/  IMAD R5, R0, UR9, R3 ;  /* 0x0000000900057c24 */ /* 0x000fe2000f8e0203 */
[----:B------:R-:W-:Y:S01]  /*0160*/  UIADD3 UR8, UPT, UPT, -UR6, URZ, URZ ;  /* 0x000000ff06087290 */ /* 0x000fe2000fffe1ff */
[----:B------:R-:W-:Y:S01]  /*0170*/  IMAD.MOV.U32 R8, RZ, RZ, RZ ;  /* 0x000000ffff087224 */ /* 0x000fe200078e00ff */
[----:B------:R-:W-:-:S10]  /*0180*/  UMOV UR4, URZ ;  /* 0x000000ff00047c82 */ /* 0x000fd40008000000 */
.L_x_29:
[----:B------:R-:W0:Y:S01]  /*0190*/  LDC.64 R12, c[0x0][0x3b0] ;  /* 0x0000ec00ff0c7b82 */ /* 0x000e220000000a00 */
[----:B------:R-:W-:Y:S01]  /*01a0*/  UMOV UR5, URZ ;  /* 0x000000ff00057c82 */ /* 0x000fe20008000000 */
[----:B0-----:R-:W-:Y:S01]  /*01b0*/  ISETP.NE.AND P0, PT, R12, 0x1, PT ;  /* 0x000000010c00780c */ /* 0x001fe20003f05270 */
[----:B------:R-:W-:Y:S02]  /*01c0*/  IMAD R7, R0, R13, UR4 ;  /* 0x0000000400077e24 */ /* 0x000fe4000f8e020d */
[----:B------:R-:W-:-:S03]  /*01d0*/  IMAD R6, R12, UR4, RZ ;  /* 0x000000040c067c24 */ /* 0x000fc6000f8e02ff */
[----:B------:R-:W-:-:S07]  /*01e0*/  I2FP.F32.S32 R7, R7 ;  /* 0x0000000700077245 */ /* 0x000fce0000201400 */
[----:B------:R-:W-:Y:S05]  /*01f0*/  @!P0 BRA `(.L_x_26) ;  /* 0x0000000800808947 */ /* 0x000fea0003800000 */
[----:B------:R-:W0:Y:S01]  /*0200*/  LDC.64 R10, c[0x0][0x390] ;  /* 0x0000e400ff0a7b82 */ /* 0x000e220000000a00 */
[----:B------:R-:W-:Y:S01]  /*0210*/  IMAD R9, R5, R12, UR4 ;  /* 0x0000000405097e24 */ /* 0x000fe2000f8e020c */
[----:B------:R-:W1:Y:S01]  /*0220*/  LDCU.64 UR12, c[0x0][0x3a0] ;  /* 0x00007400ff0c77ac */ /* 0x000e620008000a00 */
[----:B------:R-:W-:Y:S02]  /*0230*/  IMAD.MOV.U32 R2, RZ, RZ, R4 ;  /* 0x000000ffff027224 */ /* 0x000fe400078e0004 */
[----:B------:R-:W-:Y:S01]  /*0240*/  IMAD R9, R9, UR7, RZ ;  /* 0x0000000709097c24 */ /* 0x000fe2000f8e02ff */
[----:B------:R-:W-:Y:S01]  /*0250*/  UMOV UR5, UR8 ;  /* 0x0000000800057c82 */ /* 0x000fe20008000000 */
[----:B0-----:R-:W-:-:S03]  /*0260*/  IMAD.WIDE.U32 R10, R6, 0x4, R10 ;  /* 0x00000004060a7825 */ /* 0x001fc600078e000a */
[----:B------:R-:W-:Y:S01]  /*0270*/  IADD3 R16, P0, PT, R10, 0x4, RZ ;  /* 0x000000040a107810 */ /* 0x000fe20007f1e0ff */
[----:B------:R-:W-:-:S03]  /*0280*/  IMAD.MOV.U32 R10, RZ, RZ, R6 ;  /* 0x000000ffff0a7224 */ /* 0x000fc600078e0006 */
[----:B-1----:R-:W-:-:S09]  /*0290*/  IADD3.X R11, PT, PT, RZ, R11, RZ, P0, !PT ;  /* 0x0000000bff0b7210 */ /* 0x002fd200007fe4ff */
.L_x_27:
[----:B------:R-:W0:Y:S02]  /*02a0*/  LDC.64 R12, c[0x0][0x388] ;  /* 0x0000e200ff0c7b82 */ /* 0x000e240000000a00 */
[----:B0-----:R-:W-:-:S05]  /*02b0*/  IMAD.WIDE R12, R9, 0x4, R12 ;  /* 0x00000004090c7825 */ /* 0x001fca00078e020c */
[----:B------:R-:W2:Y:S04]  /*02c0*/  LDG.E R15, desc[UR10][R12.64] ;  /* 0x0000000a0c0f7981 */ /* 0x000ea8000c1e1900 */
[----:B------:R-:W3:Y:S01]  /*02d0*/  LDG.E R18, desc[UR10][R12.64+0x4] ;  /* 0x0000040a0c127981 */ /* 0x000ee2000c1e1900 */
[----:B------:R-:W-:-:S05]  /*02e0*/  I2FP.F32.S32 R20, R2 ;  /* 0x0000000200147245 */ /* 0x000fca0000201400 */
[----:B--2---:R-:W-:-:S04]  /*02f0*/  FADD R20, R20, R15 ;  /* 0x0000000f14147221 */ /* 0x004fc80000000000 */
[----:B------:R-:W0:Y:S01]  /*0300*/  F2I.FLOOR.NTZ R26, R20 ;  /* 0x00000014001a7305 */ /* 0x000e220000207100 */
[----:B---3--:R-:W-:-:S07]  /*0310*/  FADD R18, R7, R18 ;  /* 0x0000001207127221 */ /* 0x008fce0000000000 */
[----:B------:R-:W1:Y:S01]  /*0320*/  F2I.FLOOR.NTZ R17, R18 ;  /* 0x0000001200117305 */ /* 0x000e620000207100 */
[----:B0-----:R-:W-:-:S04]  /*0330*/  IADD3 R21, PT, PT, R26, 0x1, RZ ;  /* 0x000000011a157810 */ /* 0x001fc80007ffe0ff */
[----:B------:R-:W-:Y:S02]  /*0340*/  ISETP.GE.AND P0, PT, R21, UR13, PT ;  /* 0x0000000d15007c0c */ /* 0x000fe4000bf06270 */
[C---:B-1----:R-:W-:Y:S02]  /*0350*/  ISETP.GE.AND P1, PT, R17.reuse, UR12, PT ;  /* 0x0000000c11007c0c */ /* 0x042fe4000bf26270 */
[----:B------:R-:W-:Y:S02]  /*0360*/  ISETP.GT.AND P0, PT, R26, -0x2, !P0 ;  /* 0xfffffffe1a00780c */ /* 0x000fe40004704270 */
[----:B------:R-:W-:-:S04]  /*0370*/  ISETP.GT.AND P1, PT, R17, -0x1, !P1 ;  /* 0xffffffff1100780c */ /* 0x000fc80004f24270 */
[----:B------:R-:W-:-:S13]  /*0380*/  PLOP3.LUT P2, PT, P1, P0, PT, 0x80, 0x8 ;  /* 0x000000000008781c */ /* 0x000fda0000f41070 */
[----:B------:R-:W0:Y:S01]  /*0390*/  @P2 LDC.64 R14, c[0x0][0x380] ;  /* 0x0000e000ff0e2b82 */ /* 0x000e220000000a00 */
[----:B------:R-:W-:Y:S01]  /*03a0*/  @P2 IMAD R19, R17, UR13, RZ ;  /* 0x0000000d11132c24 */ /* 0x000fe2000f8e02ff */
[----:B------:R-:W-:-:S04]  /*03b0*/  @P2 SHF.R.S32.HI R22, RZ, 0x1f, R26 ;  /* 0x0000001fff162819 */ /* 0x000fc8000001141a */
[----:B------:R-:W-:-:S04]  /*03c0*/  @P2 IADD3 R23, P3, PT, R26, R19, RZ ;  /* 0x000000131a172210 */ /* 0x000fc80007f7e0ff */
[----:B------:R-:W-:Y:S02]  /*03d0*/  @P2 LEA.HI.X.SX32 R22, R19, R22, 0x1, P3 ;  /* 0x0000001613162211 */ /* 0x000fe400018f0eff */
[----:B0-----:R-:W-:-:S04]  /*03e0*/  @P2 LEA R14, P3, R23, R14, 0x2 ;  /* 0x0000000e170e2211 */ /* 0x001fc800078610ff */
[----:B------:R-:W-:Y:S01]  /*03f0*/  @P2 LEA.HI.X R15, R23, R15, R22, 0x2, P3 ;  /* 0x0000000f170f2211 */ /* 0x000fe200018f1416 */
[----:B------:R-:W-:-:S06]  /*0400*/  IMAD.MOV.U32 R23, RZ, RZ, RZ ;  /* 0x000000ffff177224 */ /* 0x000fcc00078e00ff */
[----:B------:R0:W2:Y:S01]  /*0410*/  @P2 LDG.E R23, desc[UR10][R14.64+0x4] ;  /* 0x0000040a0e172981 */ /* 0x0000a2000c1e1900 */
[C---:B------:R-:W-:Y:S01]  /*0420*/  ISETP.GE.AND P2, PT, R26.reuse, UR13, PT ;  /* 0x0000000d1a007c0c */ /* 0x040fe2000bf46270 */
[----:B------:R-:W-:Y:S02]  /*0430*/  VIADD R25, R17, 0x1 ;  /* 0x0000000111197836 */ /* 0x000fe40000000000 */
[----:B------:R-:W-:Y:S01]  /*0440*/  HFMA2 R24, -RZ, RZ, 0, 0 ;  /* 0x00000000ff187431 */ /* 0x000fe200000001ff */
[----:B------:R-:W-:Y:S02]  /*0450*/  ISETP.GT.AND P2, PT, R26, -0x1, !P2 ;  /* 0xffffffff1a00780c */ /* 0x000fe40005744270 */
[----:B------:R-:W-:Y:S02]  /*0460*/  ISETP.GE.AND P3, PT, R25, UR12, PT ;  /* 0x0000000c19007c0c */ /* 0x000fe4000bf66270 */
[----:B------:R-:W-:Y:S02]  /*0470*/  PLOP3.LUT P1, PT, P1, P2, PT, 0x80, 0x8 ;  /* 0x000000000008781c */ /* 0x000fe40000f25070 */
[----:B------:R-:W-:-:S04]  /*0480*/  ISETP.GT.AND P3, PT, R17, -0x2, !P3 ;  /* 0xfffffffe1100780c */ /* 0x000fc80005f64270 */
[----:B------:R-:W-:-:S07]  /*0490*/  PLOP3.LUT P2, PT, P3, P2, PT, 0x80, 0x8 ;  /* 0x000000000008781c */ /* 0x000fce0001f45070 */
[----:B------:R-:W1:Y:S01]  /*04a0*/  @P1 LDC.64 R28, c[0x0][0x380] ;  /* 0x0000e000ff1c1b82 */ /* 0x000e620000000a00 */
[----:B------:R-:W-:-:S07]  /*04b0*/  @P1 IMAD R19, R17, UR13, R26 ;  /* 0x0000000d11131c24 */ /* 0x000fce000f8e021a */
[----:B0-----:R-:W0:Y:S01]  /*04c0*/  @P2 LDC.64 R14, c[0x0][0x380] ;  /* 0x0000e000ff0e2b82 */ /* 0x001e220000000a00 */
[----:B------:R-:W-:Y:S02]  /*04d0*/  I2FP.F32.S32 R21, R21 ;  /* 0x0000001500157245 */ /* 0x000fe40000201400 */
[----:B------:R-:W-:Y:S01]  /*04e0*/  I2FP.F32.S32 R22, R26 ;  /* 0x0000001a00167245 */ /* 0x000fe20000201400 */
[----:B-1----:R-:W-:-:S04]  /*04f0*/  @P1 IMAD.WIDE R28, R19, 0x4, R28 ;  /* 0x00000004131c1825 */ /* 0x002fc800078e021c */
[----:B------:R-:W-:Y:S01]  /*0500*/  @P2 IMAD R19, R25, UR13, R26 ;  /* 0x0000000d19132c24 */ /* 0x000fe2000f8e021a */
[----:B------:R-:W-:Y:S01]  /*0510*/  PLOP3.LUT P0, PT, P3, P0, PT, 0x80, 0x8 ;  /* 0x000000000008781c */ /* 0x000fe20001f01070 */
[----:B------:R-:W-:Y:S01]  /*0520*/  FADD R21, -R20, R21 ;  /* 0x0000001514157221 */ /* 0x000fe20000000100 */
[----:B------:R1:W3:Y:S01]  /*0530*/  @P1 LDG.E R24, desc[UR10][R28.64] ;  /* 0x0000000a1c181981 */ /* 0x0002e2000c1e1900 */
[----:B0-----:R-:W-:-:S04]  /*0540*/  @P2 IMAD.WIDE R14, R19, 0x4, R14 ;  /* 0x00000004130e2825 */ /* 0x001fc800078e020e */
[----:B------:R-:W-:Y:S02]  /*0550*/  IMAD.MOV.U32 R19, RZ, RZ, RZ ;  /* 0x000000ffff137224 */ /* 0x000fe400078e00ff */
[----:B------:R-:W-:Y:S01]  /*0560*/  FADD R20, R20, -R22 ;  /* 0x8000001614147221 */ /* 0x000fe20000000000 */
[----:B------:R-:W4:Y:S04]  /*0570*/  LDG.E R28, desc[UR10][R12.64+0xc] ;  /* 0x00000c0a0c1c7981 */ /* 0x000f28000c1e1900 */
[----:B------:R0:W5:Y:S01]  /*0580*/  @P2 LDG.E R19, desc[UR10][R14.64] ;  /* 0x0000000a0e132981 */ /* 0x000162000c1e1900 */
[----:B------:R-:W-:-:S05]  /*0590*/  @P0 IMAD R27, R25, UR13, RZ ;  /* 0x0000000d191b0c24 */ /* 0x000fca000f8e02ff */
[----:B-1----:R-:W-:Y:S02]  /*05a0*/  @P0 SHF.R.S32.HI R29, RZ, 0x1f, R27 ;  /* 0x0000001fff1d0819 */ /* 0x002fe4000001141b */
[----:B0-----:R-:W-:Y:S02]  /*05b0*/  I2FP.F32.S32 R15, R25 ;  /* 0x00000019000f7245 */ /* 0x001fe40000201400 */
[----:B------:R-:W-:-:S03]  /*05c0*/  @P0 IADD3 R25, P1, PT, R26, R27, RZ ;  /* 0x0000001b1a190210 */ /* 0x000fc60007f3e0ff */
[----:B------:R-:W-:Y:S01]  /*05d0*/  FADD R22, -R18, R15 ;  /* 0x0000000f12167221 */ /* 0x000fe20000000100 */
[----:B------:R-:W-:-:S03]  /*05e0*/  @P0 LEA.HI.X.SX32 R26, R26, R29, 0x1, P1 ;  /* 0x0000001d1a1a0211 */ /* 0x000fc600008f0eff */
[----:B------:R-:W-:-:S04]  /*05f0*/  FMUL R14, R20, R22 ;  /* 0x00000016140e7220 */ /* 0x000fc80000400000 */
[----:B--2---:R-:W-:Y:S02]  /*0600*/  FMUL R23, R14, R23 ;  /* 0x000000170e177220 */ /* 0x004fe40000400000 */
[----:B------:R-:W0:Y:S02]  /*0610*/  @P0 LDC.64 R14, c[0x0][0x380] ;  /* 0x0000e000ff0e0b82 */ /* 0x000e240000000a00 */
[----:B0-----:R-:W-:-:S04]  /*0620*/  @P0 LEA R14, P1, R25, R14, 0x2 ;  /* 0x0000000e190e0211 */ /* 0x001fc800078210ff */
[----:B------:R-:W-:Y:S02]  /*0630*/  @P0 LEA.HI.X R15, R25, R15, R26, 0x2, P1 ;  /* 0x0000000f190f0211 */ /* 0x000fe400008f141a */
[----:B------:R-:W2:Y:S01]  /*0640*/  LDG.E R26, desc[UR10][R12.64+0x8] ;  /* 0x0000080a0c1a7981 */ /* 0x000ea2000c1e1900 */
[----:B------:R-:W-:-:S05]  /*0650*/  VIADD R25, R2, 0x1 ;  /* 0x0000000102197836 */ /* 0x000fca0000000000 */
[----:B------:R-:W-:Y:S01]  /*0660*/  I2FP.F32.S32 R25, R25 ;  /* 0x0000001900197245 */ /* 0x000fe20000201400 */
[----:B----4-:R-:W-:-:S04]  /*0670*/  FADD R27, R7, R28 ;  /* 0x0000001c071b7221 */ /* 0x010fc80000000000 */
[----:B------:R-:W0:Y:S02]  /*0680*/  F2I.FLOOR.NTZ R28, R27 ;  /* 0x0000001b001c7305 */ /* 0x000e240000207100 */
[----:B0-----:R-:W-:-:S04]  /*0690*/  ISETP.GE.AND P1, PT, R28, UR12, PT ;  /* 0x0000000c1c007c0c */ /* 0x001fc8000bf26270 */
[----:B------:R-:W-:Y:S02]  /*06a0*/  ISETP.GT.AND P1, PT, R28, -0x1, !P1 ;  /* 0xffffffff1c00780c */ /* 0x000fe40004f24270 */
[----:B------:R-:W-:Y:S01]  /*06b0*/  I2FP.F32.S32 R17, R17 ;  /* 0x0000001100117245 */ /* 0x000fe20000201400 */
[----:B------:R-:W-:-:S04]  /*06c0*/  FMUL R22, R21, R22 ;  /* 0x0000001615167220 */ /* 0x000fc80000400000 */
[----:B------:R-:W-:Y:S01]  /*06d0*/  FADD R18, R18, -R17 ;  /* 0x8000001112127221 */ /* 0x000fe20000000000 */
[----:B---3--:R-:W-:-:S03]  /*06e0*/  FFMA R24, R22, R24, R23 ;  /* 0x0000001816187223 */ /* 0x008fc60000000017 */
[-C--:B------:R-:W-:Y:S01]  /*06f0*/  FMUL R17, R20, R18.reuse ;  /* 0x0000001214117220 */ /* 0x080fe20000400000 */
[----:B------:R-:W-:Y:S01]  /*0700*/  FMUL R23, R21, R18 ;  /* 0x0000001215177220 */ /* 0x000fe20000400000 */
[----:B--2---:R-:W-:Y:S01]  /*0710*/  FADD R25, R25, R26 ;  /* 0x0000001a19197221 */ /* 0x004fe20000000000 */
[----:B------:R-:W-:-:S06]  /*0720*/  MOV R26, RZ ;  /* 0x000000ff001a7202 */ /* 0x000fcc0000000f00 */
[----:B------:R0:W2:Y:S02]  /*0730*/  @P0 LDG.E R26, desc[UR10][R14.64+0x4] ;  /* 0x0000040a0e1a0981 */ /* 0x0000a4000c1e1900 */
[----:B0-----:R-:W0:Y:S02]  /*0740*/  F2I.FLOOR.NTZ R15, R25 ;  /* 0x00000019000f7305 */ /* 0x001e240000207100 */
[----:B0-----:R-:W-:-:S05]  /*0750*/  VIADD R29, R15, 0x1 ;  /* 0x000000010f1d7836 */ /* 0x001fca0000000000 */
[----:B------:R-:W-:-:S04]  /*0760*/  ISETP.GE.AND P0, PT, R29, UR13, PT ;  /* 0x0000000d1d007c0c */ /* 0x000fc8000bf06270 */
[----:B------:R-:W-:-:S04]  /*0770*/  ISETP.GT.AND P0, PT, R15, -0x2, !P0 ;  /* 0xfffffffe0f00780c */ /* 0x000fc80004704270 */
[----:B------:R-:W-:-:S13]  /*0780*/  PLOP3.LUT P2, PT, P1, P0, PT, 0x80, 0x8 ;  /* 0x000000000008781c */ /* 0x000fda0000f41070 */
[----:B------:R-:W-:Y:S01]  /*0790*/  @P2 IMAD R12, R28, UR13, RZ ;  /* 0x0000000d1c0c2c24 */ /* 0x000fe2000f8e02ff */
[----:B------:R-:W-:-:S04]  /*07a0*/  @P2 SHF.R.S32.HI R13, RZ, 0x1f, R15 ;  /* 0x0000001fff0d2819 */ /* 0x000fc8000001140f */
[----:B------:R-:W-:-:S04]  /*07b0*/  @P2 IADD3 R14, P3, PT, R15, R12, RZ ;  /* 0x0000000c0f0e2210 */ /* 0x000fc80007f7e0ff */
[----:B------:R-:W-:Y:S02]  /*07c0*/  @P2 LEA.HI.X.SX32 R18, R12, R13, 0x1, P3 ;  /* 0x0000000d0c122211 */ /* 0x000fe400018f0eff */
[----:B------:R-:W0:Y:S02]  /*07d0*/  @P2 LDC.64 R12, c[0x0][0x380] ;  /* 0x0000e000ff0c2b82 */ /* 0x000e240000000a00 */
[----:B0-----:R-:W-:-:S04]  /*07e0*/  @P2 LEA R20, P3, R14, R12, 0x2 ;  /* 0x0000000c0e142211 */ /* 0x001fc800078610ff */
[----:B------:R-:W-:Y:S01]  /*07f0*/  @P2 LEA.HI.X R21, R14, R13, R18, 0x2, P3 ;  /* 0x0000000d0e152211 */ /* 0x000fe200018f1412 */
[----:B------:R-:W-:-:S06]  /*0800*/  IMAD.MOV.U32 R14, RZ, RZ, RZ ;  /* 0x000000ffff0e7224 */ /* 0x000fcc00078e00ff */
[----:B------:R0:W3:Y:S01]  /*0810*/  @P2 LDG.E R14, desc[UR10][R20.64+0x4] ;  /* 0x0000040a140e2981 */ /* 0x0000e2000c1e1900 */
[----:B------:R-:W-:-:S04]  /*0820*/  ISETP.GE.AND P2, PT, R15, UR13, PT ;  /* 0x0000000d0f007c0c */ /* 0x000fc8000bf46270 */
[----:B------:R-:W-:-:S04]  /*0830*/  ISETP.GT.AND P2, PT, R15, -0x1, !P2 ;  /* 0xffffffff0f00780c */ /* 0x000fc80005744270 */
[----:B------:R-:W-:Y:S02]  /*0840*/  PLOP3.LUT P1, PT, P1, P2, PT, 0x80, 0x8 ;  /* 0x000000000008781c */ /* 0x000fe40000f25070 */
[----:B------:R-:W-:-:S11]  /*0850*/  IADD3 R22, PT, PT, R28, 0x1, RZ ;  /* 0x000000011c167810 */ /* 0x000fd60007ffe0ff */
[----:B------:R-:W1:Y:S01]  /*0860*/  @P1 LDC.64 R12, c[0x0][0x380] ;  /* 0x0000e000ff0c1b82 */ /* 0x000e620000000a00 */
[----:B------:R-:W-:-:S04]  /*0870*/  ISETP.GE.AND P3, PT, R22, UR12, PT ;  /* 0x0000000c16007c0c */ /* 0x000fc8000bf66270 */
[----:B------:R-:W-:Y:S01]  /*0880*/  ISETP.GT.AND P3, PT, R28, -0x2, !P3 ;  /* 0xfffffffe1c00780c */ /* 0x000fe20005f64270 */
[----:B-----5:R-:W-:-:S03]  /*0890*/  FFMA R24, R23, R19, R24 ;  /* 0x0000001317187223 */ /* 0x020fc60000000018 */
[----:B------:R-:W-:Y:S01]  /*08a0*/  PLOP3.LUT P2, PT, P3, P2, PT, 0x80, 0x8 ;  /* 0x000000000008781c */ /* 0x000fe20001f45070 */
[----:B------:R-:W-:Y:S02]  /*08b0*/  @P1 IMAD R19, R28, UR13, R15 ;  /* 0x0000000d1c131c24 */ /* 0x000fe4000f8e020f */
[----:B0-----:R-:W-:Y:S02]  /*08c0*/  IMAD.MOV.U32 R20, RZ, RZ, RZ ;  /* 0x000000ffff147224 */ /* 0x001fe400078e00ff */
[----:B-1----:R-:W-:Y:S01]  /*08d0*/  @P1 IMAD.WIDE R12, R19, 0x4, R12 ;  /* 0x00000004130c1825 */ /* 0x002fe200078e020c */
[----:B------:R-:W-:Y:S01]  /*08e0*/  PLOP3.LUT P0, PT, P3, P0, PT, 0x80, 0x8 ;  /* 0x000000000008781c */ /* 0x000fe20001f01070 */
[----:B------:R-:W0:Y:S03]  /*08f0*/  LDC.64 R18, c[0x0][0x390] ;  /* 0x0000e400ff127b82 */ /* 0x000e260000000a00 */
[----:B------:R1:W4:Y:S05]  /*0900*/  @P1 LDG.E R20, desc[UR10][R12.64] ;  /* 0x0000000a0c141981 */ /* 0x00032a000c1e1900 */
[----:B-1----:R-:W1:Y:S01]  /*0910*/  @P2 LDC.64 R12, c[0x0][0x380] ;  /* 0x0000e000ff0c2b82 */ /* 0x002e620000000a00 */
[----:B------:R-:W-:Y:S01]  /*0920*/  @P2 IMAD R21, R22, UR13, R15 ;  /* 0x0000000d16152c24 */ /* 0x000fe2000f8e020f */
[----:B------:R-:W-:-:S03]  /*0930*/  I2FP.F32.S32 R23, R15 ;  /* 0x0000000f00177245 */ /* 0x000fc60000201400 */
[----:B-1----:R-:W-:-:S04]  /*0940*/  @P2 IMAD.WIDE R12, R21, 0x4, R12 ;  /* 0x00000004150c2825 */ /* 0x002fc800078e020c */
[----:B------:R-:W-:-:S06]  /*0950*/  IMAD.MOV.U32 R21, RZ, RZ, RZ ;  /* 0x000000ffff157224 */ /* 0x000fcc00078e00ff */
[----:B------:R1:W5:Y:S01]  /*0960*/  @P2 LDG.E R21, desc[UR10][R12.64] ;  /* 0x0000000a0c152981 */ /* 0x000362000c1e1900 */
[----:B0-----:R-:W-:-:S06]  /*0970*/  IMAD.WIDE.U32 R18, R10, 0x4, R18 ;  /* 0x000000040a127825 */ /* 0x001fcc00078e0012 */
[----:B------:R-:W5:Y:S01]  /*0980*/  LDG.E R18, desc[UR10][R18.64] ;  /* 0x0000000a12127981 */ /* 0x000f62000c1e1900 */
[----:B--2---:R-:W-:Y:S01]  /*0990*/  FFMA R17, R17, R26, R24 ;  /* 0x0000001a11117223 */ /* 0x004fe20000000018 */
[----:B------:R-:W-:Y:S01]  /*09a0*/  I2FP.F32.S32 R24, R29 ;  /* 0x0000001d00187245 */ /* 0x000fe20000201400 */
[----:B------:R-:W-:Y:S01]  /*09b0*/  @P0 IMAD R26, R22, UR13, RZ ;  /* 0x0000000d161a0c24 */ /* 0x000fe2000f8e02ff */
[----:B------:R-:W-:-:S03]  /*09c0*/  I2FP.F32.S32 R29, R22 ;  /* 0x00000016001d7245 */ /* 0x000fc60000201400 */
[----:B------:R-:W-:Y:S01]  /*09d0*/  FADD R22, -R25, R24 ;  /* 0x0000001819167221 */ /* 0x000fe20000000100 */
[----:B-1----:R-:W-:Y:S02]  /*09e0*/  @P0 SHF.R.S32.HI R12, RZ, 0x1f, R26 ;  /* 0x0000001fff0c0819 */ /* 0x002fe4000001141a */
[----:B------:R-:W-:-:S04]  /*09f0*/  @P0 IADD3 R24, P1, PT, R15, R26, RZ ;  /* 0x0000001a0f180210 */ /* 0x000fc80007f3e0ff */
[----:B------:R-:W-:Y:S02]  /*0a00*/  @P0 LEA.HI.X.SX32 R26, R15, R12, 0x1, P1 ;  /* 0x0000000c0f1a0211 */ /* 0x000fe400008f0eff */
[----:B------:R-:W0:Y:S01]  /*0a10*/  @P0 LDC.64 R12, c[0x0][0x380] ;  /* 0x0000e000ff0c0b82 */ /* 0x000e220000000a00 */
[----:B------:R-:W-:Y:S01]  /*0a20*/  FADD R25, R25, -R23 ;  /* 0x8000001719197221 */ /* 0x000fe20000000000 */
[----:B------:R-:W-:-:S04]  /*0a30*/  FADD R23, -R27, R29 ;  /* 0x0000001d1b177221 */ /* 0x000fc80000000100 */
[----:B------:R-:W-:Y:S01]  /*0a40*/  FMUL R15, R25, R23 ;  /* 0x00000017190f7220 */ /* 0x000fe20000400000 */
[----:B0-----:R-:W-:-:S04]  /*0a50*/  @P0 LEA R12, P1, R24, R12, 0x2 ;  /* 0x0000000c180c0211 */ /* 0x001fc800078210ff */
[----:B------:R-:W-:Y:S01]  /*0a60*/  @P0 LEA.HI.X R13, R24, R13, R26, 0x2, P1 ;  /* 0x0000000d180d0211 */ /* 0x000fe200008f141a */
[----:B---3--:R-:W-:Y:S01]  /*0a70*/  FMUL R15, R15, R14 ;  /* 0x0000000e0f0f7220 */ /* 0x008fe20000400000 */
[----:B------:R-:W-:-:S06]  /*0a80*/  HFMA2 R14, -RZ, RZ, 0, 0 ;  /* 0x00000000ff0e7431 */ /* 0x000fcc00000001ff */
[----:B------:R0:W2:Y:S02]  /*0a90*/  @P0 LDG.E R14, desc[UR10][R12.64+0x4] ;  /* 0x0000040a0c0e0981 */ /* 0x0000a4000c1e1900 */
[----:B0-----:R-:W-:Y:S02]  /*0aa0*/  IMAD.MOV.U32 R12, RZ, RZ, R16 ;  /* 0x000000ffff0c7224 */ /* 0x001fe400078e0010 */
[----:B------:R-:W-:-:S05]  /*0ab0*/  IMAD.MOV.U32 R13, RZ, RZ, R11 ;  /* 0x000000ffff0d7224 */ /* 0x000fca00078e000b */
[----:B------:R-:W3:Y:S01]  /*0ac0*/  LDG.E R19, desc[UR10][R12.64] ;  /* 0x0000000a0c137981 */ /* 0x000ee2000c1e1900 */
[----:B------:R-:W-:Y:S01]  /*0ad0*/  I2FP.F32.S32 R28, R28 ;  /* 0x0000001c001c7245 */ /* 0x000fe20000201400 */
[----:B------:R-:W-:Y:S01]  /*0ae0*/  FMUL R24, R22, R23 ;  /* 0x0000001716187220 */ /* 0x000fe20000400000 */
[----:B------:R-:W-:-:S03]  /*0af0*/  UIADD3 UR5, UPT, UPT, UR5, 0x2, URZ ;  /* 0x0000000205057890 */ /* 0x000fc6000fffe0ff */
[----:B------:R-:W-:Y:S01]  /*0b00*/  FADD R28, R27, -R28 ;  /* 0x8000001c1b1c7221 */ /* 0x000fe20000000000 */
[----:B------:R-:W-:Y:S01]  /*0b10*/  UISETP.NE.AND UP0, UPT, UR5, URZ, UPT ;  /* 0x000000ff0500728c */ /* 0x000fe2000bf05270 */
[----:B------:R-:W-:Y:S01]  /*0b20*/  IADD3 R16, P0, PT, R16, 0x8, RZ ;  /* 0x0000000810107810 */ /* 0x000fe20007f1e0ff */
[----:B------:R-:W-:Y:S01]  /*0b30*/  VIADD R10, R10, 0x2 ;  /* 0x000000020a0a7836 */ /* 0x000fe20000000000 */
[----:B------:R-:W-:Y:S01]  /*0b40*/  IADD3 R2, PT, PT, R2, 0x2, RZ ;  /* 0x0000000202027810 */ /* 0x000fe20007ffe0ff */
[----:B----4-:R-:W-:Y:S01]  /*0b50*/  FFMA R20, R24, R20, R15 ;  /* 0x0000001418147223 */ /* 0x010fe2000000000f */
[-C--:B------:R-:W-:Y:S01]  /*0b60*/  FMUL R15, R22, R28.reuse ;  /* 0x0000001c160f7220 */ /* 0x080fe20000400000 */
[----:B------:R-:W-:Y:S01]  /*0b70*/  FMUL R28, R25, R28 ;  /* 0x0000001c191c7220 */ /* 0x000fe20000400000 */
[----:B------:R-:W-:Y:S01]  /*0b80*/  IMAD.X R11, RZ, RZ, R11, P0 ;  /* 0x000000ffff0b7224 */ /* 0x000fe200000e060b */
[----:B------:R-:W-:Y:S01]  /*0b90*/  IADD3 R9, PT, PT, R9, 0x4, RZ ;  /* 0x0000000409097810 */ /* 0x000fe20007ffe0ff */
[----:B-----5:R-:W-:Y:S01]  /*0ba0*/  FFMA R15, R15, R21, R20 ;  /* 0x000000150f0f7223 */ /* 0x020fe20000000014 */
[----:B------:R-:W-:-:S03]  /*0bb0*/  FFMA R17, R17, R18, R8 ;  /* 0x0000001211117223 */ /* 0x000fc60000000008 */
[----:B--2---:R-:W-:-:S04]  /*0bc0*/  FFMA R14, R28, R14, R15 ;  /* 0x0000000e1c0e7223 */ /* 0x004fc8000000000f */
[----:B---3--:R-:W-:Y:S01]  /*0bd0*/  FFMA R8, R14, R19, R17 ;  /* 0x000000130e087223 */ /* 0x008fe20000000011 */
[----:B------:R-:W-:Y:S06]  /*0be0*/  BRA.U UP0, `(.L_x_27) ;  /* 0xfffffff500ac7547 */ /* 0x000fec000b83ffff */
[----:B------:R-:W-:-:S05]  /*0bf0*/  UMOV UR5, UR6 ;  /* 0x0000000600057c82 */ /* 0x000fca0008000000 */
.L_x_26:
[----:B------:R-:W0:Y:S02]  /*0c00*/  LDC R2, c[0x0][0x3b0] ;  /* 0x0000ec00ff027b82 */ /* 0x000e240000000800 */
[----:B0-----:R-:W-:-:S13]  /*0c10*/  LOP3.LUT P0, RZ, R2, 0x1, RZ, 0xc0, !PT ;  /* 0x0000000102ff7812 */ /* 0x001fda000780c0ff */
[----:B------:R-:W-:Y:S05]  /*0c20*/  @!P0 BRA `(.L_x_28) ;  /* 0x0000000400348947 */ /* 0x000fea0003800000 */
[----:B------:R-:W0:Y:S01]  /*0c30*/  LDC.64 R12, c[0x0][0x388] ;  /* 0x0000e200ff0c7b82 */ /* 0x000e220000000a00 */
[-C--:B------:R-:W-:Y:S01]  /*0c40*/  IMAD R9, R5, R2.reuse, UR4 ;  /* 0x0000000405097e24 */ /* 0x080fe2000f8e0202 */
[----:B------:R-:W1:Y:S03]  /*0c50*/  LDCU.64 UR12, c[0x0][0x3a0] ;  /* 0x00007400ff0c77ac */ /* 0x000e660008000a00 */
[----:B------:R-:W-:-:S05]  /*0c60*/  IMAD R9, R9, R2, UR5 ;  /* 0x0000000509097e24 */ /* 0x000fca000f8e0202 */
[----:B------:R-:W-:-:S05]  /*0c70*/  SHF.L.U32 R9, R9, 0x1, RZ ;  /* 0x0000000109097819 */ /* 0x000fca00000006ff */
[----:B0-----:R-:W-:-:S05]  /*0c80*/  IMAD.WIDE R12, R9, 0x4, R12 ;  /* 0x00000004090c7825 */ /* 0x001fca00078e020c */
[----:B------:R-:W2:Y:S04]  /*0c90*/  LDG.E R14, desc[UR10][R12.64+0x4] ;  /* 0x0000040a0c0e7981 */ /* 0x000ea8000c1e1900 */
[----:B------:R-:W3:Y:S01]  /*0ca0*/  LDG.E R10, desc[UR10][R12.64] ;  /* 0x0000000a0c0a7981 */ /* 0x000ee2000c1e1900 */
[----:B------:R-:W-:-:S05]  /*0cb0*/  VIADD R9, R4, UR5 ;  /* 0x0000000504097c36 */ /* 0x000fca0008000000 */
[----:B------:R-:W-:Y:S01]  /*0cc0*/  I2FP.F32.S32 R9, R9 ;  /* 0x0000000900097245 */ /* 0x000fe20000201400 */
[----:B--2---:R-:W-:-:S04]  /*0cd0*/  FADD R23, R7, R14 ;  /* 0x0000000e07177221 */ /* 0x004fc80000000000 */
[----:B---3--:R-:W-:Y:S01]  /*0ce0*/  FADD R10, R9, R10 ;  /* 0x0000000a090a7221 */ /* 0x008fe20000000000 */
[----:B------:R-:W1:Y:S08]  /*0cf0*/  F2I.FLOOR.NTZ R22, R23 ;  /* 0x0000001700167305 */ /* 0x000e700000207100 */
[----:B------:R-:W0:Y:S01]  /*0d00*/  F2I.FLOOR.NTZ R9, R10 ;  /* 0x0000000a00097305 */ /* 0x000e220000207100 */
[----:B-1----:R-:W-:-:S04]  /*0d10*/  ISETP.GE.AND P0, PT, R22, UR12, PT ;  /* 0x0000000c16007c0c */ /* 0x002fc8000bf06270 */
[----:B------:R-:W-:Y:S02]  /*0d20*/  ISETP.GT.AND P1, PT, R22, -0x1, !P0 ;  /* 0xffffffff1600780c */ /* 0x000fe40004724270 */
[C---:B0-----:R-:W-:Y:S02]  /*0d30*/  IADD3 R7, PT, PT, R9.reuse, 0x1, RZ ;  /* 0x0000000109077810 */ /* 0x041fe40007ffe0ff */
[----:B------:R-:W-:Y:S02]  /*0d40*/  ISETP.GE.AND P3, PT, R9, UR13, PT ;  /* 0x0000000d09007c0c */ /* 0x000fe4000bf66270 */
[----:B------:R-:W-:Y:S02]  /*0d50*/  ISETP.GE.AND P0, PT, R7, UR13, PT ;  /* 0x0000000d07007c0c */ /* 0x000fe4000bf06270 */
[C---:B------:R-:W-:Y:S02]  /*0d60*/  ISETP.GT.AND P3, PT, R9.reuse, -0x1, !P3 ;  /* 0xffffffff0900780c */ /* 0x040fe40005f64270 */
[----:B------:R-:W-:-:S02]  /*0d70*/  ISETP.GT.AND P0, PT, R9, -0x2, !P0 ;  /* 0xfffffffe0900780c */ /* 0x000fc40004704270 */
[----:B------:R-:W-:Y:S02]  /*0d80*/  PLOP3.LUT P4, PT, P1, P3, PT, 0x80, 0x8 ;  /* 0x000000000008781c */ /* 0x000fe40000f87070 */
[----:B------:R-:W-:Y:S01]  /*0d90*/  PLOP3.LUT P1, PT, P1, P0, PT, 0x80, 0x8 ;  /* 0x000000000008781c */ /* 0x000fe20000f21070 */
[----:B------:R-:W-:-:S05]  /*0da0*/  VIADD R24, R22, 0x1 ;  /* 0x0000000116187836 */ /* 0x000fca0000000000 */
[----:B------:R-:W-:-:S04]  /*0db0*/  ISETP.GE.AND P2, PT, R24, UR12, PT ;  /* 0x0000000c18007c0c */ /* 0x000fc8000bf46270 */
[----:B------:R-:W-:Y:S01]  /*0dc0*/  ISETP.GT.AND P2, PT, R22, -0x2, !P2 ;  /* 0xfffffffe1600780c */ /* 0x000fe20005744270 */
[----:B------:R-:W0:Y:S03]  /*0dd0*/  @P4 LDC.64 R18, c[0x0][0x380] ;  /* 0x0000e000ff124b82 */ /* 0x000e260000000a00 */
[----:B------:R-:W-:-:S05]  /*0de0*/  PLOP3.LUT P3, PT, P2, P3, PT, 0x80, 0x8 ;  /* 0x000000000008781c */ /* 0x000fca0001767070 */
[----:B------:R-:W1:Y:S01]  /*0df0*/  @P1 LDC.64 R12, c[0x0][0x380] ;  /* 0x0000e000ff0c1b82 */ /* 0x000e620000000a00 */
[----:B------:R-:W-:Y:S01]  /*0e00*/  PLOP3.LUT P0, PT, P2, P0, PT, 0x80, 0x8 ;  /* 0x000000000008781c */ /* 0x000fe20001701070 */
[----:B------:R-:W-:Y:S01]  /*0e10*/  @P1 IMAD R20, R22, UR13, RZ ;  /* 0x0000000d16141c24 */ /* 0x000fe2000f8e02ff */
[----:B------:R-:W-:-:S05]  /*0e20*/  @P1 SHF.R.S32.HI R21, RZ, 0x1f, R9 ;  /* 0x0000001fff151819 */ /* 0x000fca0000011409 */
[----:B------:R-:W2:Y:S01]  /*0e30*/  @P3 LDC.64 R14, c[0x0][0x380] ;  /* 0x0000e000ff0e3b82 */ /* 0x000ea20000000a00 */
[----:B------:R-:W-:-:S07]  /*0e40*/  @P1 IADD3 R25, P2, PT, R9, R20, RZ ;  /* 0x0000001409191210 */ /* 0x000fce0007f5e0ff */
[----:B------:R-:W3:Y:S01]  /*0e50*/  @P0 LDC.64 R16, c[0x0][0x380] ;  /* 0x0000e000ff100b82 */ /* 0x000ee20000000a00 */
[----:B------:R-:W-:Y:S01]  /*0e60*/  @P1 LEA.HI.X.SX32 R26, R20, R21, 0x1, P2 ;  /* 0x00000015141a1211 */ /* 0x000fe200010f0eff */
[----:B------:R-:W-:Y:S01]  /*0e70*/  @P4 IMAD R11, R22, UR13, R9 ;  /* 0x0000000d160b4c24 */ /* 0x000fe2000f8e0209 */
[----:B-1----:R-:W-:-:S05]  /*0e80*/  @P1 LEA R12, P2, R25, R12, 0x2 ;  /* 0x0000000c190c1211 */ /* 0x002fca00078410ff */
[----:B------:R-:W1:Y:S01]  /*0e90*/  LDC.64 R20, c[0x0][0x390] ;  /* 0x0000e400ff147b82 */ /* 0x000e620000000a00 */
[----:B0-----:R-:W-:Y:S01]  /*0ea0*/  @P4 IMAD.WIDE R18, R11, 0x4, R18 ;  /* 0x000000040b124825 */ /* 0x001fe200078e0212 */
[----:B------:R-:W-:Y:S02]  /*0eb0*/  MOV R11, RZ ;  /* 0x000000ff000b7202 */ /* 0x000fe40000000f00 */
[----:B------:R-:W-:Y:S01]  /*0ec0*/  @P1 LEA.HI.X R13, R25, R13, R26, 0x2, P2 ;  /* 0x0000000d190d1211 */ /* 0x000fe200010f141a */
[----:B------:R-:W-:Y:S02]  /*0ed0*/  IMAD.MOV.U32 R25, RZ, RZ, RZ ;  /* 0x000000ffff197224 */ /* 0x000fe400078e00ff */
[C---:B------:R-:W-:Y:S01]  /*0ee0*/  @P0 IMAD R26, R24.reuse, UR13, RZ ;  /* 0x0000000d181a0c24 */ /* 0x040fe2000f8e02ff */
[----:B------:R0:W4:Y:S01]  /*0ef0*/  @P4 LDG.E R11, desc[UR10][R18.64] ;  /* 0x0000000a120b4981 */ /* 0x000122000c1e1900 */
[----:B------:R-:W-:-:S03]  /*0f00*/  @P3 IMAD R27, R24, UR13, R9 ;  /* 0x0000000d181b3c24 */ /* 0x000fc6000f8e0209 */
[----:B------:R-:W5:Y:S01]  /*0f10*/  @P1 LDG.E R25, desc[UR10][R12.64+0x4] ;  /* 0x0000040a0c191981 */ /* 0x000f62000c1e1900 */
[----:B------:R-:W-:Y:S02]  /*0f20*/  @P0 SHF.R.S32.HI R28, RZ, 0x1f, R26 ;  /* 0x0000001fff1c0819 */ /* 0x000fe4000001141a */
[----:B------:R-:W-:Y:S01]  /*0f30*/  @P0 IADD3 R26, P1, PT, R9, R26, RZ ;  /* 0x0000001a091a0210 */ /* 0x000fe20007f3e0ff */
[----:B0-----:R-:W-:-:S03]  /*0f40*/  HFMA2 R18, -RZ, RZ, 0, 0 ;  /* 0x00000000ff127431 */ /* 0x001fc600000001ff */
[----:B------:R-:W-:Y:S01]  /*0f50*/  @P0 LEA.HI.X.SX32 R28, R9, R28, 0x1, P1 ;  /* 0x0000001c091c0211 */ /* 0x000fe200008f0eff */
[----:B--2---:R-:W-:Y:S01]  /*0f60*/  @P3 IMAD.WIDE R14, R27, 0x4, R14 ;  /* 0x000000041b0e3825 */ /* 0x004fe200078e020e */
[----:B---3--:R-:W-:-:S03]  /*0f70*/  @P0 LEA R16, P1, R26, R16, 0x2 ;  /* 0x000000101a100211 */ /* 0x008fc600078210ff */
[----:B------:R-:W-:Y:S01]  /*0f80*/  VIADD R19, R6, UR5 ;  /* 0x0000000506137c36 */ /* 0x000fe20008000000 */
[----:B------:R-:W-:Y:S02]  /*0f90*/  MOV R6, RZ ;  /* 0x000000ff00067202 */ /* 0x000fe40000000f00 */
[----:B------:R-:W-:Y:S01]  /*0fa0*/  @P0 LEA.HI.X R17, R26, R17, R28, 0x2, P1 ;  /* 0x000000111a110211 */ /* 0x000fe200008f141c */
[----:B------:R-:W2:Y:S01]  /*0fb0*/  @P3 LDG.E R18, desc[UR10][R14.64] ;  /* 0x0000000a0e123981 */ /* 0x000ea2000c1e1900 */
[----:B-1----:R-:W-:-:S03]  /*0fc0*/  IMAD.WIDE.U32 R20, R19, 0x4, R20 ;  /* 0x0000000413147825 */ /* 0x002fc600078e0014 */
[----:B------:R-:W3:Y:S04]  /*0fd0*/  @P0 LDG.E R6, desc[UR10][R16.64+0x4] ;  /* 0x0000040a10060981 */ /* 0x000ee8000c1e1900 */
[----:B------:R-:W3:Y:S01]  /*0fe0*/  LDG.E R21, desc[UR10][R20.64] ;  /* 0x0000000a14157981 */ /* 0x000ee2000c1e1900 */
[----:B------:R-:W-:Y:S02]  /*0ff0*/  I2FP.F32.S32 R9, R9 ;  /* 0x0000000900097245 */ /* 0x000fe40000201400 */
[----:B------:R-:W-:Y:S02]  /*1000*/  I2FP.F32.S32 R24, R24 ;  /* 0x0000001800187245 */ /* 0x000fe40000201400 */
[----:B------:R-:W-:Y:S01]  /*1010*/  I2FP.F32.S32 R7, R7 ;  /* 0x0000000700077245 */ /* 0x000fe20000201400 */
[----:B------:R-:W-:-:S02]  /*1020*/  FADD R9, R10, -R9 ;  /* 0x800000090a097221 */ /* 0x000fc40000000000 */
[----:B------:R-:W-:Y:S01]  /*1030*/  FADD R24, -R23, R24 ;  /* 0x0000001817187221 */ /* 0x000fe20000000100 */
[----:B------:R-:W-:Y:S01]  /*1040*/  I2FP.F32.S32 R22, R22 ;  /* 0x0000001600167245 */ /* 0x000fe20000201400 */
[----:B------:R-:W-:Y:S02]  /*1050*/  FADD R7, -R10, R7 ;  /* 0x000000070a077221 */ /* 0x000fe40000000100 */
[-C--:B------:R-:W-:Y:S02]  /*1060*/  FMUL R10, R9, R24.reuse ;  /* 0x00000018090a7220 */ /* 0x080fe40000400000 */
[----:B------:R-:W-:Y:S01]  /*1070*/  FMUL R24, R7, R24 ;  /* 0x0000001807187220 */ /* 0x000fe20000400000 */
[----:B------:R-:W-:Y:S01]  /*1080*/  FADD R22, R23, -R22 ;  /* 0x8000001617167221 */ /* 0x000fe20000000000 */
[----:B-----5:R-:W-:-:S03]  /*1090*/  FMUL R25, R10, R25 ;  /* 0x000000190a197220 */ /* 0x020fc60000400000 */
[-C--:B------:R-:W-:Y:S01]  /*10a0*/  FMUL R10, R7, R22.reuse ;  /* 0x00000016070a7220 */ /* 0x080fe20000400000 */
[----:B----4-:R-:W-:Y:S01]  /*10b0*/  FFMA R11, R24, R11, R25 ;  /* 0x0000000b180b7223 */ /* 0x010fe20000000019 */
[----:B------:R-:W-:-:S03]  /*10c0*/  FMUL R22, R9, R22 ;  /* 0x0000001609167220 */ /* 0x000fc60000400000 */
[----:B--2---:R-:W-:-:S04]  /*10d0*/  FFMA R11, R10, R18, R11 ;  /* 0x000000120a0b7223 */ /* 0x004fc8000000000b */
[----:B---3--:R-:W-:-:S04]  /*10e0*/  FFMA R11, R22, R6, R11 ;  /* 0x00000006160b7223 */ /* 0x008fc8000000000b */
[----:B------:R-:W-:-:S07]  /*10f0*/  FFMA R8, R11, R21, R8 ;  /* 0x000000150b087223 */ /* 0x000fce0000000008 */
.L_x_28:
[----:B------:R-:W-:-:S06]  /*1100*/  UIADD3 UR4, UPT, UPT, UR4, 0x1, URZ ;  /* 0x0000000104047890 */ /* 0x000fcc000fffe0ff */
[----:B------:R-:W-:-:S13]  /*1110*/  ISETP.NE.AND P0, PT, R2, UR4, PT ;  /* 0x0000000402007c0c */ /* 0x000fda000bf05270 */
[----:B------:R-:W-:Y:S05]  /*1120*/  @P0 BRA `(.L_x_29) ;  /* 0xfffffff000180947 */ /* 0x000fea000383ffff */
.L_x_25:
[----:B------:R-:W0:Y:S01]  /*1130*/  LDC.64 R4, c[0x0][0x398] ;  /* 0x0000e600ff047b82 */ /* 0x000e220000000a00 */
[----:B------:R-:W1:Y:S02]  /*1140*/  LDCU UR4, c[0x0][0x3ac] ;  /* 0x00007580ff0477ac */ /* 0x000e640008000800 */
[----:B-1----:R-:W-:-:S04]  /*1150*/  IMAD R3, R0, UR4, R3 ;  /* 0x0000000400037c24 */ /* 0x002fc8000f8e0203 */
[----:B0-----:R-:W-:-:S05]  /*1160*/  IMAD.WIDE R2, R3, 0x4, R4 ;  /* 0x0000000403027825 */ /* 0x001fca00078e0204 */
[----:B------:R-:W-:Y:S01]  /*1170*/  STG.E desc[UR10][R2.64], R8 ;  /* 0x0000000802007986 */ /* 0x000fe2000c10190a */
[----:B------:R-:W-:Y:S05]  /*1180*/  EXIT ;  /* 0x000000000000794d */ /* 0x000fea0003800000 */
.L_x_30:
        /* <DEDUP_REMOVED lines=15> */
.L_x_36:


//--------------------- .text._Z14init_matrix_v2Pfiyff --------------------------
	.section	.text._Z14init_matrix_v2Pfiyff,"ax",@progbits
	.align	128
        .global         _Z14init_matrix_v2Pfiyff
        .type           _Z14init_matrix_v2Pfiyff,@function
        .size           _Z14init_matrix_v2Pfiyff,(.L_x_37 - _Z14init_matrix_v2Pfiyff)
        .other          _Z14init_matrix_v2Pfiyff,@"STO_CUDA_ENTRY STV_DEFAULT"
_Z14init_matrix_v2Pfiyff:
.text._Z14init_matrix_v2Pfiyff:
        /* <DEDUP_REMOVED lines=8> */
[----:B------:R-:W0:Y:S01]  /*0080*/  LDC R7, c[0x0][0x39c] ;  /* 0x0000e700ff077b82 */ /* 0x000e220000000800 */
[----:B------:R-:W1:Y:S01]  /*0090*/  LDCU.64 UR4, c[0x0][0x358] ;  /* 0x00006b00ff0477ac */ /* 0x000e620008000a00 */
[----:B0-----:R-:W-:-:S13]  /*00a0*/  FSETP.GT.AND P0, PT, |R7|, 9.9999997171806853657e-10, PT ;  /* 0x3089705f0700780b */ /* 0x001fda0003f04200 */
[----:B------:R-:W0:Y:S02]  /*00b0*/  @P0 LDC.64 R2, c[0x0][0x380] ;  /* 0x0000e000ff020b82 */ /* 0x000e240000000a00 */
[----:B0-----:R-:W-:-:S05]  /*00c0*/  @P0 IMAD.WIDE R2, R5, 0x4, R2 ;  /* 0x0000000405020825 */ /* 0x001fca00078e0202 */
[----:B-1----:R0:W-:Y:S01]  /*00d0*/  @P0 STG.E desc[UR4][R2.64], R7 ;  /* 0x0000000702000986 */ /* 0x0021e2000c101904 */
[----:B------:R-:W-:Y:S05]  /*00e0*/  @P0 EXIT ;  /* 0x000000000000094d */ /* 0x000fea0003800000 */
[----:B------:R-:W1:Y:S02]  /*00f0*/  LDCU.64 UR6, c[0x0][0x390] ;  /* 0x00007200ff0677ac */ /* 0x000e640008000a00 */
[C---:B-1----:R-:W-:Y:S01]  /*0100*/  IADD3 R0, P0, PT, R5.reuse, UR6, RZ ;  /* 0x0000000605007c10 */ /* 0x042fe2000ff1e0ff */
[----:B------:R-:W1:Y:S03]  /*0110*/  LDCU UR6, c[0x0][0x398] ;  /* 0x00007300ff0677ac */ /* 0x000e660008000800 */
[----:B------:R-:W-:Y:S02]  /*0120*/  LOP3.LUT R0, R0, 0xaad26b49, RZ, 0x3c, !PT ;  /* 0xaad26b4900007812 */ /* 0x000fe400078e3cff */
[----:B0-----:R-:W-:-:S03]  /*0130*/  LEA.HI.X.SX32 R7, R5, UR7, 0x1, P0 ;  /* 0x0000000705077c11 */ /* 0x001fc600080f0eff */
[----:B------:R-:W-:Y:S01]  /*0140*/  IMAD R0, R0, 0x4182bed5, RZ ;  /* 0x4182bed500007824 */ /* 0x000fe200078e02ff */
[----:B------:R-:W-:-:S03]  /*0150*/  LOP3.LUT R7, R7, 0xf7dcefdd, RZ, 0x3c, !PT ;  /* 0xf7dcefdd07077812 */ /* 0x000fc600078e3cff */
[C---:B------:R-:W-:Y:S02]  /*0160*/  VIADD R2, R0.reuse, 0x75bcd15 ;  /* 0x075bcd1500027836 */ /* 0x040fe40000000000 */
[----:B------:R-:W-:Y:S02]  /*0170*/  VIADD R4, R0, 0x583f19 ;  /* 0x00583f1900047836 */ /* 0x000fe40000000000 */
[----:B------:R-:W-:Y:S01]  /*0180*/  IMAD R0, R7, -0x658354e5, R0 ;  /* 0x9a7cab1b07007824 */ /* 0x000fe200078e0200 */
[----:B------:R-:W-:Y:S01]  /*0190*/  SHF.R.U32.HI R3, RZ, 0x2, R2 ;  /* 0x00000002ff037819 */ /* 0x000fe20000011602 */
[----:B------:R-:W-:Y:S01]  /*01a0*/  HFMA2 R7, -RZ, RZ, 0.1171875, 0 ;  /* 0x2f800000ff077431 */ /* 0x000fe200000001ff */
[----:B------:R-:W-:Y:S02]  /*01b0*/  SHF.L.U32 R9, R4, 0x4, RZ ;  /* 0x0000000404097819 */ /* 0x000fe400000006ff */
[----:B------:R-:W-:Y:S02]  /*01c0*/  LOP3.LUT R6, R3, R2, RZ, 0x3c, !PT ;  /* 0x0000000203067212 */ /* 0x000fe400078e3cff */
[----:B------:R-:W0:Y:S03]  /*01d0*/  LDC.64 R2, c[0x0][0x380] ;  /* 0x0000e000ff027b82 */ /* 0x000e260000000a00 */
[----:B------:R-:W-:-:S05]  /*01e0*/  IMAD.SHL.U32 R8, R6, 0x2, RZ ;  /* 0x0000000206087824 */ /* 0x000fca00078e00ff */
[----:B------:R-:W-:-:S04]  /*01f0*/  LOP3.LUT R9, R4, R9, R8, 0x96, !PT ;  /* 0x0000000904097212 */ /* 0x000fc800078e9608 */
[----:B------:R-:W-:-:S04]  /*0200*/  LOP3.LUT R9, R9, R6, RZ, 0x3c, !PT ;  /* 0x0000000609097212 */ /* 0x000fc800078e3cff */
[----:B------:R-:W-:-:S04]  /*0210*/  IADD3 R0, PT, PT, R0, 0x6a788e, R9 ;  /* 0x006a788e00007810 */ /* 0x000fc80007ffe009 */
[----:B------:R-:W-:Y:S01]  /*0220*/  I2FP.F32.U32 R0, R0 ;  /* 0x0000000000007245 */ /* 0x000fe20000201000 */
[----:B0-----:R-:W-:-:S04]  /*0230*/  IMAD.WIDE R2, R5, 0x4, R2 ;  /* 0x0000000405027825 */ /* 0x001fc800078e0202 */
[----:B------:R-:W-:-:S04]  /*0240*/  FFMA R0, R0, R7, 1.1641532182693481445e-10 ;  /* 0x2f00000000007423 */ /* 0x000fc80000000007 */
[----:B------:R-:W-:-:S04]  /*0250*/  FADD R0, R0, -0.5 ;  /* 0xbf00000000007421 */ /* 0x000fc80000000000 */
[----:B-1----:R-:W-:-:S05]  /*0260*/  FMUL R5, R0, UR6 ;  /* 0x0000000600057c20 */ /* 0x002fca0008400000 */
[----:B------:R-:W-:Y:S01]  /*0270*/  STG.E desc[UR4][R2.64], R5 ;  /* 0x0000000502007986 */ /* 0x000fe2000c101904 */
[----:B------:R-:W-:Y:S05]  /*0280*/  EXIT ;  /* 0x000000000000794d */ /* 0x000fea0003800000 */
.L_x_31:
        /* <DEDUP_REMOVED lines=15> */
.L_x_37:


//--------------------- .nv.global.init           --------------------------
	.section	.nv.global.init,"aw",@progbits
	.align	4
.nv.global.init:
	.type		mrg32k3aM1SubSeq,@object
	.size		mrg32k3aM1SubSeq,(mrg32k3aM2SubSeq - mrg32k3aM1SubSeq)
mrg32k3aM1SubSeq:
        /*0000*/ 	.byte	0x0b, 0xcc, 0xee, 0x04, 0x73, 0x29, 0x8b, 0x6f, 0xf6, 0x53, 0x03, 0xf6, 0x23, 0xf6, 0xea, 0xda
        /* <DEDUP_REMOVED lines=125> */
	.type		mrg32k3aM2SubSeq,@object
	.size		mrg32k3aM2SubSeq,(mrg32k3aM1 - mrg32k3aM2SubSeq)
mrg32k3aM2SubSeq:
        /* <DEDUP_REMOVED lines=126> */
	.type		mrg32k3aM1,@object
	.size		mrg32k3aM1,(mrg32k3aM1Seq - mrg32k3aM1)
mrg32k3aM1:
        /* <DEDUP_REMOVED lines=144> */
	.type		mrg32k3aM1Seq,@object
	.size		mrg32k3aM1Seq,(mrg32k3aM2 - mrg32k3aM1Seq)
mrg32k3aM1Seq:
        /* <DEDUP_REMOVED lines=144> */
	.type		mrg32k3aM2,@object
	.size		mrg32k3aM2,(mrg32k3aM2Seq - mrg32k3aM2)
mrg32k3aM2:
        /* <DEDUP_REMOVED lines=144> */
	.type		mrg32k3aM2Seq,@object
	.size		mrg32k3aM2Seq,(precalc_xorwow_matrix - mrg32k3aM2Seq)
mrg32k3aM2Seq:
        /* <DEDUP_REMOVED lines=144> */
	.type		precalc_xorwow_matrix,@object
	.size		precalc_xorwow_matrix,(precalc_xorwow_offset_matrix - precalc_xorwow_matrix)
precalc_xorwow_matrix:
        /* <DEDUP_REMOVED lines=6400> */
	.type		precalc_xorwow_offset_matrix,@object
	.size		precalc_xorwow_offset_matrix,(.L_1 - precalc_xorwow_offset_matrix)
precalc_xorwow_offset_matrix:
        /* <DEDUP_REMOVED lines=6400> */
.L_1:


//--------------------- .nv.shared.reserved.0     --------------------------
	.section	.nv.shared.reserved.0,"aw",@nobits
	.weak		__nv_reservedSMEM_offset_0_alias
	.size		__nv_reservedSMEM_offset_0_alias, 0, 64
	.other		__nv_reservedSMEM_offset_0_alias,@"STO_CUDA_RESERVED_SHARED STV_DEFAULT"
__nv_reservedSMEM_offset_0_alias:
	.zero		0
	.zero		64


//--------------------- .nv.constant0._Z11init_matrixIfEvPT_iiyf --------------------------
	.section	.nv.constant0._Z11init_matrixIfEvPT_iiyf,"a",@progbits
	.sectionflags	@""
	.align	4
.nv.constant0._Z11init_matrixIfEvPT_iiyf:
	.zero		924


//--------------------- .nv.constant0._Z21update_offsets_kernelPfPKfif --------------------------
	.section	.nv.constant0._Z21update_offsets_kernelPfPKfif,"a",@progbits
	.sectionflags	@""
	.align	4
.nv.constant0._Z21update_offsets_kernelPfPKfif:
	.zero		920


//--------------------- .nv.constant0._Z24update_weights_kernel_v2PfPKfif --------------------------
	.section	.nv.constant0._Z24update_weights_kernel_v2PfPKfif,"a",@progbits
	.sectionflags	@""
	.align	4
.nv.constant0._Z24update_weights_kernel_v2PfPKfif:
	.zero		920


//--------------------- .nv.constant0._Z22deform_conv2d_backwardPKfPfS1_S1_S0_S0_S0_iiiiii --------------------------
	.section	.nv.constant0._Z22deform_conv2d_backwardPKfPfS1_S1_S0_S0_S0_iiiiii,"a",@progbits
	.sectionflags	@""
	.align	4
.nv.constant0._Z22deform_conv2d_backwardPKfPfS1_S1_S0_S0_S0_iiiiii:
	.zero		976


//--------------------- .nv.constant0._Z32deform_conv2d_forward_exaplainedPKfS0_S0_Pfiiiiii --------------------------
	.section	.nv.constant0._Z32deform_conv2d_forward_exaplainedPKfS0_S0_Pfiiiiii,"a",@progbits
	.sectionflags	@""
	.align	4
.nv.constant0._Z32deform_conv2d_forward_exaplainedPKfS0_S0_Pfiiiiii:
	.zero		952


//--------------------- .nv.constant0._Z14init_matrix_v2Pfiyff --------------------------
	.section	.nv.constant0._Z14init_matrix_v2Pfiyff,"a",@progbits
	.sectionflags	@""
	.align	4
.nv.constant0._Z14init_matrix_v2Pfiyff:
	.zero		928


//--------------------- SYMBOLS --------------------------

	.type		.nv.reservedSmem.offset0,@object
	.size		.nv.reservedSmem.offset0,0x4
